//
// Generated by NVIDIA NVVM Compiler
//
// Compiler Build ID: CL-36424714
// Cuda compilation tools, release 13.0, V13.0.88
// Based on NVVM 20.0.0
//

.version 9.0
.target sm_100
.address_size 64

	// .globl	_Z7rmsnormPfS_fS_ii
// _ZZ15blockreduce_sumRfE6s_data has been demoted
// _ZZ7rmsnormPfS_fS_iiE3sum has been demoted

.visible .entry _Z7rmsnormPfS_fS_ii(
	.param .u64 .ptr .align 1 _Z7rmsnormPfS_fS_ii_param_0,
	.param .u64 .ptr .align 1 _Z7rmsnormPfS_fS_ii_param_1,
	.param .f32 _Z7rmsnormPfS_fS_ii_param_2,
	.param .u64 .ptr .align 1 _Z7rmsnormPfS_fS_ii_param_3,
	.param .u32 _Z7rmsnormPfS_fS_ii_param_4,
	.param .u32 _Z7rmsnormPfS_fS_ii_param_5
)
{
	.reg .pred 	%p<28>;
	.reg .b32 	%r<74>;
	.reg .b32 	%f<249>;
	.reg .b64 	%rd<53>;
	// demoted variable
	.shared .align 4 .b8 _ZZ15blockreduce_sumRfE6s_data[32];
	// demoted variable
	.shared .align 4 .f32 _ZZ7rmsnormPfS_fS_iiE3sum;
	ld.param.u64 	%rd21, [_Z7rmsnormPfS_fS_ii_param_0];
	ld.param.u64 	%rd22, [_Z7rmsnormPfS_fS_ii_param_1];
	ld.param.f32 	%f19, [_Z7rmsnormPfS_fS_ii_param_2];
	ld.param.u64 	%rd20, [_Z7rmsnormPfS_fS_ii_param_3];
	ld.param.u32 	%r25, [_Z7rmsnormPfS_fS_ii_param_5];
	cvta.to.global.u64 	%rd1, %rd22;
	cvta.to.global.u64 	%rd2, %rd21;
	mov.u32 	%r1, %tid.x;
	mov.u32 	%r2, %ctaid.x;
	mul.lo.s32 	%r26, %r25, %r2;
	cvt.u64.u32 	%rd3, %r26;
	shl.b32 	%r73, %r1, 2;
	setp.ge.s32 	%p1, %r73, %r25;
	mov.f32 	%f247, 0f00000000;
	@%p1 bra 	$L__BB0_12;
	not.b32 	%r27, %r73;
	add.s32 	%r4, %r25, %r27;
	shr.u32 	%r28, %r4, 10;
	add.s32 	%r5, %r28, 1;
	and.b32  	%r6, %r5, 7;
	setp.lt.u32 	%p2, %r4, 7168;
	mov.f32 	%f247, 0f00000000;
	mov.u32 	%r68, %r73;
	@%p2 bra 	$L__BB0_4;
	and.b32  	%r29, %r5, 8388600;
	neg.s32 	%r66, %r29;
	mul.wide.u32 	%rd23, %r1, 16;
	shl.b64 	%rd24, %rd3, 2;
	add.s64 	%rd25, %rd23, %rd24;
	add.s64 	%rd26, %rd25, %rd2;
	add.s64 	%rd48, %rd26, 16384;
	mov.f32 	%f247, 0f00000000;
	mov.u32 	%r68, %r73;
$L__BB0_3:
	.pragma "nounroll";
	ld.global.v4.f32 	{%f24, %f25, %f26, %f27}, [%rd48+-16384];
	mul.f32 	%f28, %f25, %f25;
	fma.rn.f32 	%f29, %f24, %f24, %f28;
	fma.rn.f32 	%f30, %f26, %f26, %f29;
	fma.rn.f32 	%f31, %f27, %f27, %f30;
	add.f32 	%f32, %f247, %f31;
	ld.global.v4.f32 	{%f33, %f34, %f35, %f36}, [%rd48+-12288];
	mul.f32 	%f37, %f34, %f34;
	fma.rn.f32 	%f38, %f33, %f33, %f37;
	fma.rn.f32 	%f39, %f35, %f35, %f38;
	fma.rn.f32 	%f40, %f36, %f36, %f39;
	add.f32 	%f41, %f32, %f40;
	ld.global.v4.f32 	{%f42, %f43, %f44, %f45}, [%rd48+-8192];
	mul.f32 	%f46, %f43, %f43;
	fma.rn.f32 	%f47, %f42, %f42, %f46;
	fma.rn.f32 	%f48, %f44, %f44, %f47;
	fma.rn.f32 	%f49, %f45, %f45, %f48;
	add.f32 	%f50, %f41, %f49;
	ld.global.v4.f32 	{%f51, %f52, %f53, %f54}, [%rd48+-4096];
	mul.f32 	%f55, %f52, %f52;
	fma.rn.f32 	%f56, %f51, %f51, %f55;
	fma.rn.f32 	%f57, %f53, %f53, %f56;
	fma.rn.f32 	%f58, %f54, %f54, %f57;
	add.f32 	%f59, %f50, %f58;
	ld.global.v4.f32 	{%f60, %f61, %f62, %f63}, [%rd48];
	mul.f32 	%f64, %f61, %f61;
	fma.rn.f32 	%f65, %f60, %f60, %f64;
	fma.rn.f32 	%f66, %f62, %f62, %f65;
	fma.rn.f32 	%f67, %f63, %f63, %f66;
	add.f32 	%f68, %f59, %f67;
	ld.global.v4.f32 	{%f69, %f70, %f71, %f72}, [%rd48+4096];
	mul.f32 	%f73, %f70, %f70;
	fma.rn.f32 	%f74, %f69, %f69, %f73;
	fma.rn.f32 	%f75, %f71, %f71, %f74;
	fma.rn.f32 	%f76, %f72, %f72, %f75;
	add.f32 	%f77, %f68, %f76;
	ld.global.v4.f32 	{%f78, %f79, %f80, %f81}, [%rd48+8192];
	mul.f32 	%f82, %f79, %f79;
	fma.rn.f32 	%f83, %f78, %f78, %f82;
	fma.rn.f32 	%f84, %f80, %f80, %f83;
	fma.rn.f32 	%f85, %f81, %f81, %f84;
	add.f32 	%f86, %f77, %f85;
	ld.global.v4.f32 	{%f87, %f88, %f89, %f90}, [%rd48+12288];
	mul.f32 	%f91, %f88, %f88;
	fma.rn.f32 	%f92, %f87, %f87, %f91;
	fma.rn.f32 	%f93, %f89, %f89, %f92;
	fma.rn.f32 	%f94, %f90, %f90, %f93;
	add.f32 	%f247, %f86, %f94;
	add.s32 	%r68, %r68, 8192;
	add.s32 	%r66, %r66, 8;
	add.s64 	%rd48, %rd48, 32768;
	setp.ne.s32 	%p3, %r66, 0;
	@%p3 bra 	$L__BB0_3;
$L__BB0_4:
	setp.eq.s32 	%p4, %r6, 0;
	@%p4 bra 	$L__BB0_12;
	shl.b64 	%rd27, %rd3, 2;
	add.s64 	%rd7, %rd2, %rd27;
	setp.lt.u32 	%p5, %r6, 4;
	@%p5 bra 	$L__BB0_7;
	mul.wide.u32 	%rd28, %r68, 4;
	add.s64 	%rd29, %rd7, %rd28;
	ld.global.v4.f32 	{%f96, %f97, %f98, %f99}, [%rd29];
	mul.f32 	%f100, %f97, %f97;
	fma.rn.f32 	%f101, %f96, %f96, %f100;
	fma.rn.f32 	%f102, %f98, %f98, %f101;
	fma.rn.f32 	%f103, %f99, %f99, %f102;
	add.f32 	%f104, %f247, %f103;
	ld.global.v4.f32 	{%f105, %f106, %f107, %f108}, [%rd29+4096];
	mul.f32 	%f109, %f106, %f106;
	fma.rn.f32 	%f110, %f105, %f105, %f109;
	fma.rn.f32 	%f111, %f107, %f107, %f110;
	fma.rn.f32 	%f112, %f108, %f108, %f111;
	add.f32 	%f113, %f104, %f112;
	ld.global.v4.f32 	{%f114, %f115, %f116, %f117}, [%rd29+8192];
	mul.f32 	%f118, %f115, %f115;
	fma.rn.f32 	%f119, %f114, %f114, %f118;
	fma.rn.f32 	%f120, %f116, %f116, %f119;
	fma.rn.f32 	%f121, %f117, %f117, %f120;
	add.f32 	%f122, %f113, %f121;
	ld.global.v4.f32 	{%f123, %f124, %f125, %f126}, [%rd29+12288];
	mul.f32 	%f127, %f124, %f124;
	fma.rn.f32 	%f128, %f123, %f123, %f127;
	fma.rn.f32 	%f129, %f125, %f125, %f128;
	fma.rn.f32 	%f130, %f126, %f126, %f129;
	add.f32 	%f247, %f122, %f130;
	add.s32 	%r68, %r68, 4096;
$L__BB0_7:
	and.b32  	%r30, %r5, 3;
	setp.eq.s32 	%p6, %r30, 0;
	@%p6 bra 	$L__BB0_12;
	setp.eq.s32 	%p7, %r30, 1;
	@%p7 bra 	$L__BB0_10;
	mul.wide.u32 	%rd30, %r68, 4;
	add.s64 	%rd31, %rd7, %rd30;
	ld.global.v4.f32 	{%f132, %f133, %f134, %f135}, [%rd31];
	mul.f32 	%f136, %f133, %f133;
	fma.rn.f32 	%f137, %f132, %f132, %f136;
	fma.rn.f32 	%f138, %f134, %f134, %f137;
	fma.rn.f32 	%f139, %f135, %f135, %f138;
	add.f32 	%f140, %f247, %f139;
	ld.global.v4.f32 	{%f141, %f142, %f143, %f144}, [%rd31+4096];
	mul.f32 	%f145, %f142, %f142;
	fma.rn.f32 	%f146, %f141, %f141, %f145;
	fma.rn.f32 	%f147, %f143, %f143, %f146;
	fma.rn.f32 	%f148, %f144, %f144, %f147;
	add.f32 	%f247, %f140, %f148;
	add.s32 	%r68, %r68, 2048;
$L__BB0_10:
	and.b32  	%r31, %r4, 1024;
	setp.ne.s32 	%p8, %r31, 0;
	@%p8 bra 	$L__BB0_12;
	mul.wide.u32 	%rd32, %r68, 4;
	add.s64 	%rd33, %rd7, %rd32;
	ld.global.v4.f32 	{%f149, %f150, %f151, %f152}, [%rd33];
	mul.f32 	%f153, %f150, %f150;
	fma.rn.f32 	%f154, %f149, %f149, %f153;
	fma.rn.f32 	%f155, %f151, %f151, %f154;
	fma.rn.f32 	%f156, %f152, %f152, %f155;
	add.f32 	%f247, %f247, %f156;
$L__BB0_12:
	and.b32  	%r32, %r1, 31;
	mov.b32 	%r33, %f247;
	shfl.sync.down.b32	%r34|%p9, %r33, 16, 31, -1;
	mov.b32 	%f157, %r34;
	add.f32 	%f158, %f247, %f157;
	mov.b32 	%r35, %f158;
	shfl.sync.down.b32	%r36|%p10, %r35, 8, 31, -1;
	mov.b32 	%f159, %r36;
	add.f32 	%f160, %f158, %f159;
	mov.b32 	%r37, %f160;
	shfl.sync.down.b32	%r38|%p11, %r37, 4, 31, -1;
	mov.b32 	%f161, %r38;
	add.f32 	%f162, %f160, %f161;
	mov.b32 	%r39, %f162;
	shfl.sync.down.b32	%r40|%p12, %r39, 2, 31, -1;
	mov.b32 	%f163, %r40;
	add.f32 	%f164, %f162, %f163;
	mov.b32 	%r41, %f164;
	shfl.sync.down.b32	%r42|%p13, %r41, 1, 31, -1;
	mov.b32 	%f165, %r42;
	add.f32 	%f13, %f164, %f165;
	setp.ne.s32 	%p14, %r32, 0;
	@%p14 bra 	$L__BB0_14;
	shr.u32 	%r43, %r1, 3;
	mov.u32 	%r44, _ZZ15blockreduce_sumRfE6s_data;
	add.s32 	%r45, %r44, %r43;
	st.shared.f32 	[%r45], %f13;
$L__BB0_14:
	bar.sync 	0;
	setp.gt.u32 	%p15, %r1, 7;
	@%p15 bra 	$L__BB0_16;
	shl.b32 	%r46, %r1, 2;
	mov.u32 	%r47, _ZZ15blockreduce_sumRfE6s_data;
	add.s32 	%r48, %r47, %r46;
	ld.shared.f32 	%f248, [%r48];
	bra.uni 	$L__BB0_17;
$L__BB0_16:
	setp.gt.u32 	%p16, %r1, 31;
	mov.f32 	%f248, 0f00000000;
	@%p16 bra 	$L__BB0_19;
$L__BB0_17:
	mov.b32 	%r49, %f248;
	shfl.sync.down.b32	%r50|%p17, %r49, 16, 31, -1;
	mov.b32 	%f167, %r50;
	add.f32 	%f168, %f248, %f167;
	mov.b32 	%r51, %f168;
	shfl.sync.down.b32	%r52|%p18, %r51, 8, 31, -1;
	mov.b32 	%f169, %r52;
	add.f32 	%f170, %f168, %f169;
	mov.b32 	%r53, %f170;
	shfl.sync.down.b32	%r54|%p19, %r53, 4, 31, -1;
	mov.b32 	%f171, %r54;
	add.f32 	%f172, %f170, %f171;
	mov.b32 	%r55, %f172;
	shfl.sync.down.b32	%r56|%p20, %r55, 2, 31, -1;
	mov.b32 	%f173, %r56;
	add.f32 	%f174, %f172, %f173;
	mov.b32 	%r57, %f174;
	shfl.sync.down.b32	%r58|%p21, %r57, 1, 31, -1;
	mov.b32 	%f175, %r58;
	add.f32 	%f16, %f174, %f175;
	setp.ne.s32 	%p22, %r1, 0;
	@%p22 bra 	$L__BB0_19;
	st.shared.f32 	[_ZZ7rmsnormPfS_fS_iiE3sum], %f16;
$L__BB0_19:
	setp.ge.s32 	%p23, %r73, %r25;
	bar.sync 	0;
	ld.shared.f32 	%f176, [_ZZ7rmsnormPfS_fS_iiE3sum];
	cvt.rn.f32.s32 	%f177, %r25;
	div.rn.f32 	%f178, %f176, %f177;
	add.f32 	%f179, %f19, %f178;
	rsqrt.approx.f32 	%f17, %f179;
	st.shared.f32 	[_ZZ7rmsnormPfS_fS_iiE3sum], %f17;
	cvta.to.global.u64 	%rd34, %rd20;
	mul.wide.u32 	%rd35, %r2, 4;
	add.s64 	%rd36, %rd34, %rd35;
	ld.global.f32 	%f18, [%rd36];
	@%p23 bra 	$L__BB0_26;
	not.b32 	%r59, %r73;
	add.s32 	%r17, %r25, %r59;
	and.b32  	%r60, %r17, 3072;
	setp.eq.s32 	%p24, %r60, 3072;
	@%p24 bra 	$L__BB0_23;
	shr.u32 	%r61, %r17, 10;
	add.s32 	%r62, %r61, 1;
	and.b32  	%r63, %r62, 3;
	mul.wide.u32 	%rd37, %r1, 16;
	shl.b64 	%rd38, %rd3, 2;
	add.s64 	%rd39, %rd37, %rd38;
	add.s64 	%rd50, %rd1, %rd39;
	add.s64 	%rd49, %rd2, %rd39;
	neg.s32 	%r71, %r63;
	shl.b32 	%r64, %r62, 10;
	and.b32  	%r65, %r64, 3072;
	add.s32 	%r73, %r65, %r73;
$L__BB0_22:
	.pragma "nounroll";
	ld.global.v4.f32 	{%f180, %f181, %f182, %f183}, [%rd49];
	mul.f32 	%f184, %f180, %f17;
	mul.f32 	%f185, %f18, %f184;
	mul.f32 	%f186, %f181, %f17;
	mul.f32 	%f187, %f18, %f186;
	mul.f32 	%f188, %f182, %f17;
	mul.f32 	%f189, %f18, %f188;
	mul.f32 	%f190, %f183, %f17;
	mul.f32 	%f191, %f18, %f190;
	st.global.v4.f32 	[%rd50], {%f185, %f187, %f189, %f191};
	add.s64 	%rd50, %rd50, 4096;
	add.s64 	%rd49, %rd49, 4096;
	add.s32 	%r71, %r71, 1;
	setp.ne.s32 	%p25, %r71, 0;
	@%p25 bra 	$L__BB0_22;
$L__BB0_23:
	setp.lt.u32 	%p26, %r17, 3072;
	@%p26 bra 	$L__BB0_26;
	cvt.u64.u32 	%rd40, %r73;
	mul.wide.u32 	%rd41, %r73, 4;
	shl.b64 	%rd42, %rd3, 2;
	add.s64 	%rd43, %rd41, %rd42;
	add.s64 	%rd44, %rd43, %rd2;
	add.s64 	%rd52, %rd44, 8192;
	add.s64 	%rd45, %rd40, %rd3;
	shl.b64 	%rd46, %rd45, 2;
	add.s64 	%rd47, %rd46, %rd1;
	add.s64 	%rd51, %rd47, 8192;
$L__BB0_25:
	ld.global.v4.f32 	{%f192, %f193, %f194, %f195}, [%rd52+-8192];
	mul.f32 	%f196, %f192, %f17;
	mul.f32 	%f197, %f18, %f196;
	mul.f32 	%f198, %f193, %f17;
	mul.f32 	%f199, %f18, %f198;
	mul.f32 	%f200, %f194, %f17;
	mul.f32 	%f201, %f18, %f200;
	mul.f32 	%f202, %f195, %f17;
	mul.f32 	%f203, %f18, %f202;
	st.global.v4.f32 	[%rd51+-8192], {%f197, %f199, %f201, %f203};
	ld.global.v4.f32 	{%f204, %f205, %f206, %f207}, [%rd52+-4096];
	mul.f32 	%f208, %f204, %f17;
	mul.f32 	%f209, %f18, %f208;
	mul.f32 	%f210, %f205, %f17;
	mul.f32 	%f211, %f18, %f210;
	mul.f32 	%f212, %f206, %f17;
	mul.f32 	%f213, %f18, %f212;
	mul.f32 	%f214, %f207, %f17;
	mul.f32 	%f215, %f18, %f214;
	st.global.v4.f32 	[%rd51+-4096], {%f209, %f211, %f213, %f215};
	ld.global.v4.f32 	{%f216, %f217, %f218, %f219}, [%rd52];
	mul.f32 	%f220, %f216, %f17;
	mul.f32 	%f221, %f18, %f220;
	mul.f32 	%f222, %f217, %f17;
	mul.f32 	%f223, %f18, %f222;
	mul.f32 	%f224, %f218, %f17;
	mul.f32 	%f225, %f18, %f224;
	mul.f32 	%f226, %f219, %f17;
	mul.f32 	%f227, %f18, %f226;
	st.global.v4.f32 	[%rd51], {%f221, %f223, %f225, %f227};
	ld.global.v4.f32 	{%f228, %f229, %f230, %f231}, [%rd52+4096];
	mul.f32 	%f232, %f228, %f17;
	mul.f32 	%f233, %f18, %f232;
	mul.f32 	%f234, %f229, %f17;
	mul.f32 	%f235, %f18, %f234;
	mul.f32 	%f236, %f230, %f17;
	mul.f32 	%f237, %f18, %f236;
	mul.f32 	%f238, %f231, %f17;
	mul.f32 	%f239, %f18, %f238;
	st.global.v4.f32 	[%rd51+4096], {%f233, %f235, %f237, %f239};
	add.s32 	%r73, %r73, 4096;
	add.s64 	%rd52, %rd52, 16384;
	add.s64 	%rd51, %rd51, 16384;
	setp.lt.s32 	%p27, %r73, %r25;
	@%p27 bra 	$L__BB0_25;
$L__BB0_26:
	ret;

}


// ===== COMPILED SASS (sm_100) =====

	.target	sm_100

	.elftype	@"ET_EXEC"


//--------------------- .note.nv.tkinfo           --------------------------
	.section	.note.nv.tkinfo,"",@"SHT_NOTE"
	.sectionflags	@"SHF_NOTE_NV_TKINFO"
	.tkinfo
        /*0018*/ 	.word	0x00000002
        /*0030*/ 	.string	""
        /*0030*/ 	.string	"ptxas"
        /*0030*/ 	.string	"Cuda compilation tools, release 13.0, V13.0.88"
        /*0030*/ 	.string	"Build cuda_13.0.r13.0/compiler.36424714_0"
        /*0030*/ 	.string	"-arch sm_100 -m 64 "



//--------------------- .note.nv.cuinfo           --------------------------
	.section	.note.nv.cuinfo,"",@"SHT_NOTE"
	.sectionflags	@"SHF_NOTE_NV_CUINFO"
        /*0018*/ 	.short	0x0002
        /*001a*/ 	.short	0x0064
        /*001c*/ 	.short	0x0082
	.zero		2


//--------------------- .nv.info                  --------------------------
	.section	.nv.info,"",@"SHT_CUDA_INFO"
	.align	4


	//----- nvinfo : EIATTR_REGCOUNT
	.align		4
        /*0000*/ 	.byte	0x04, 0x2f
        /*0002*/ 	.short	(.L_1 - .L_0)
	.align		4
.L_0:
        /*0004*/ 	.word	index@(_Z7rmsnormPfS_fS_ii)
        /*0008*/ 	.word	0x00000020


	//----- nvinfo : EIATTR_FRAME_SIZE
	.align		4
.L_1:
        /*000c*/ 	.byte	0x04, 0x11
        /*000e*/ 	.short	(.L_3 - .L_2)
	.align		4
.L_2:
        /*0010*/ 	.word	index@($__internal_0_$__cuda_sm3x_div_rn_noftz_f32_slowpath)
        /*0014*/ 	.word	0x00000000


	//----- nvinfo : EIATTR_FRAME_SIZE
	.align		4
.L_3:
        /*0018*/ 	.byte	0x04, 0x11
        /*001a*/ 	.short	(.L_5 - .L_4)
	.align		4
.L_4:
        /*001c*/ 	.word	index@(_Z7rmsnormPfS_fS_ii)
        /*0020*/ 	.word	0x00000000


	//----- nvinfo : EIATTR_MIN_STACK_SIZE
	.align		4
.L_5:
        /*0024*/ 	.byte	0x04, 0x12
        /*0026*/ 	.short	(.L_7 - .L_6)
	.align		4
.L_6:
        /*0028*/ 	.word	index@(_Z7rmsnormPfS_fS_ii)
        /*002c*/ 	.word	0x00000000
.L_7:


//--------------------- .nv.compat                --------------------------
	.section	.nv.compat,"",@"SHT_CUDA_COMPAT_INFO"
	.align	4
        /*0000*/ 	.byte	0x02, 0x09, 0x00, 0x00, 0x02, 0x02, 0x01, 0x00, 0x02, 0x05, 0x05, 0x00, 0x03, 0x07, 0x01, 0x01
        /*0010*/ 	.byte	0x02, 0x03, 0x00, 0x00, 0x02, 0x06, 0x01, 0x00, 0x04, 0x0b, 0x08, 0x00, 0x01, 0x00, 0x00, 0x00
        /*0020*/ 	.byte	0x00, 0x00, 0x00, 0x00


//--------------------- .nv.info._Z7rmsnormPfS_fS_ii --------------------------
	.section	.nv.info._Z7rmsnormPfS_fS_ii,"",@"SHT_CUDA_INFO"
	.sectionflags	@""
	.align	4


	//----- nvinfo : EIATTR_CUDA_API_VERSION
	.align		4
        /*0000*/ 	.byte	0x04, 0x37
        /*0002*/ 	.short	(.L_9 - .L_8)
.L_8:
        /*0004*/ 	.word	0x00000082


	//----- nvinfo : EIATTR_KPARAM_INFO
	.align		4
.L_9:
        /*0008*/ 	.byte	0x04, 0x17
        /*000a*/ 	.short	(.L_11 - .L_10)
.L_10:
        /*000c*/ 	.word	0x00000000
        /*0010*/ 	.short	0x0005
        /*0012*/ 	.short	0x0024
        /*0014*/ 	.byte	0x00, 0xf0, 0x11, 0x00


	//----- nvinfo : EIATTR_KPARAM_INFO
	.align		4
.L_11:
        /*0018*/ 	.byte	0x04, 0x17
        /*001a*/ 	.short	(.L_13 - .L_12)
.L_12:
        /*001c*/ 	.word	0x00000000
        /*0020*/ 	.short	0x0004
        /*0022*/ 	.short	0x0020
        /*0024*/ 	.byte	0x00, 0xf0, 0x11, 0x00


	//----- nvinfo : EIATTR_KPARAM_INFO
	.align		4
.L_13:
        /*0028*/ 	.byte	0x04, 0x17
        /*002a*/ 	.short	(.L_15 - .L_14)
.L_14:
        /*002c*/ 	.word	0x00000000
        /*0030*/ 	.short	0x0003
        /*0032*/ 	.short	0x0018
        /*0034*/ 	.byte	0x00, 0xf5, 0x21, 0x00


	//----- nvinfo : EIATTR_KPARAM_INFO
	.align		4
.L_15:
        /*0038*/ 	.byte	0x04, 0x17
        /*003a*/ 	.short	(.L_17 - .L_16)
.L_16:
        /*003c*/ 	.word	0x00000000
        /*0040*/ 	.short	0x0002
        /*0042*/ 	.short	0x0010
        /*0044*/ 	.byte	0x00, 0xf0, 0x11, 0x00


	//----- nvinfo : EIATTR_KPARAM_INFO
	.align		4
.L_17:
        /*0048*/ 	.byte	0x04, 0x17
        /*004a*/ 	.short	(.L_19 - .L_18)
.L_18:
        /*004c*/ 	.word	0x00000000
        /*0050*/ 	.short	0x0001
        /*0052*/ 	.short	0x0008
        /*0054*/ 	.byte	0x00, 0xf5, 0x21, 0x00


	//----- nvinfo : EIATTR_KPARAM_INFO
	.align		4
.L_19:
        /*0058*/ 	.byte	0x04, 0x17
        /*005a*/ 	.short	(.L_21 - .L_20)
.L_20:
        /*005c*/ 	.word	0x00000000
        /*0060*/ 	.short	0x0000
        /*0062*/ 	.short	0x0000
        /*0064*/ 	.byte	0x00, 0xf5, 0x21, 0x00


	//----- nvinfo : EIATTR_SPARSE_MMA_MASK
	.align		4
.L_21:
        /*0068*/ 	.byte	0x03, 0x50
        /*006a*/ 	.short	0x0000


	//----- nvinfo : EIATTR_MAXREG_COUNT
	.align		4
        /*006c*/ 	.byte	0x03, 0x1b
        /*006e*/ 	.short	0x00ff


	//----- nvinfo : EIATTR_NUM_BARRIERS
	.align		4
        /*0070*/ 	.byte	0x02, 0x4c
        /*0072*/ 	.byte	0x01
	.zero		1


	//----- nvinfo : EIATTR_MERCURY_ISA_VERSION
	.align		4
        /*0074*/ 	.byte	0x03, 0x5f
        /*0076*/ 	.short	0x0101


	//----- nvinfo : EIATTR_COOP_GROUP_MASK_REGIDS
	.align		4
        /*0078*/ 	.byte	0x04, 0x29
        /*007a*/ 	.short	(.L_23 - .L_22)


	//   ....[0]....
.L_22:
        /*007c*/ 	.word	0xffffffff


	//   ....[1]....
        /*0080*/ 	.word	0xffffffff


	//   ....[2]....
        /*0084*/ 	.word	0xffffffff


	//   ....[3]....
        /*0088*/ 	.word	0xffffffff


	//   ....[4]....
        /*008c*/ 	.word	0xffffffff


	//   ....[5]....
        /*0090*/ 	.word	0xffffffff


	//   ....[6]....
        /*0094*/ 	.word	0xffffffff


	//   ....[7]....
        /*0098*/ 	.word	0xffffffff


	//   ....[8]....
        /*009c*/ 	.word	0xffffffff


	//   ....[9]....
        /*00a0*/ 	.word	0xffffffff


	//   ....[10]....
        /*00a4*/ 	.word	0x0500000a


	//   ....[11]....
        /*00a8*/ 	.word	0x0500000a


	//   ....[12]....
        /*00ac*/ 	.word	0x0500000a


	//   ....[13]....
        /*00b0*/ 	.word	0x0500000a


	//   ....[14]....
        /*00b4*/ 	.word	0x0500000a


	//----- nvinfo : EIATTR_COOP_GROUP_INSTR_OFFSETS
	.align		4
.L_23:
        /*00b8*/ 	.byte	0x04, 0x28
        /*00ba*/ 	.short	(.L_25 - .L_24)


	//   ....[0]....
.L_24:
        /*00bc*/ 	.word	0x00000930


	//   ....[1]....
        /*00c0*/ 	.word	0x000009a0


	//   ....[2]....
        /*00c4*/ 	.word	0x000009e0


	//   ....[3]....
        /*00c8*/ 	.word	0x00000a20


	//   ....[4]....
        /*00cc*/ 	.word	0x00000a50


	//   ....[5]....
        /*00d0*/ 	.word	0x00000b00


	//   ....[6]....
        /*00d4*/ 	.word	0x00000b20


	//   ....[7]....
        /*00d8*/ 	.word	0x00000b40


	//   ....[8]....
        /*00dc*/ 	.word	0x00000b60


	//   ....[9]....
        /*00e0*/ 	.word	0x00000b80


	//   ....[10]....
        /*00e4*/ 	.word	0x00001500


	//   ....[11]....
        /*00e8*/ 	.word	0x00001570


	//   ....[12]....
        /*00ec*/ 	.word	0x000015e0


	//   ....[13]....
        /*00f0*/ 	.word	0x00001650


	//   ....[14]....
        /*00f4*/ 	.word	0x000016c0


	//----- nvinfo : EIATTR_VRC_CTA_INIT_COUNT
	.align		4
.L_25:
        /*00f8*/ 	.byte	0x02, 0x4a
	.zero		1
	.zero		1


	//----- nvinfo : EIATTR_EXIT_INSTR_OFFSETS
	.align		4
        /*00fc*/ 	.byte	0x04, 0x1c
        /*00fe*/ 	.short	(.L_27 - .L_26)


	//   ....[0]....
.L_26:
        /*0100*/ 	.word	0x00000de0


	//   ....[1]....
        /*0104*/ 	.word	0x000010c0


	//   ....[2]....
        /*0108*/ 	.word	0x000014b0


	//----- nvinfo : EIATTR_CRS_STACK_SIZE
	.align		4
.L_27:
        /*010c*/ 	.byte	0x04, 0x1e
        /*010e*/ 	.short	(.L_29 - .L_28)
.L_28:
        /*0110*/ 	.word	0x00000000


	//----- nvinfo : EIATTR_CBANK_PARAM_SIZE
	.align		4
.L_29:
        /*0114*/ 	.byte	0x03, 0x19
        /*0116*/ 	.short	0x0028


	//----- nvinfo : EIATTR_PARAM_CBANK
	.align		4
        /*0118*/ 	.byte	0x04, 0x0a
        /*011a*/ 	.short	(.L_31 - .L_30)
	.align		4
.L_30:
        /*011c*/ 	.word	index@(.nv.constant0._Z7rmsnormPfS_fS_ii)
        /*0120*/ 	.short	0x0380
        /*0122*/ 	.short	0x0028


	//----- nvinfo : EIATTR_SW_WAR
	.align		4
.L_31:
        /*0124*/ 	.byte	0x04, 0x36
        /*0126*/ 	.short	(.L_33 - .L_32)
.L_32:
        /*0128*/ 	.word	0x00000008
.L_33:


//--------------------- .nv.callgraph             --------------------------
	.section	.nv.callgraph,"",@"SHT_CUDA_CALLGRAPH"
	.align	4
	.sectionentsize	8
	.align		4
        /*0000*/ 	.word	0x00000000
	.align		4
        /*0004*/ 	.word	0xffffffff
	.align		4
        /*0008*/ 	.word	0x00000000
	.align		4
        /*000c*/ 	.word	0xfffffffe
	.align		4
        /*0010*/ 	.word	0x00000000
	.align		4
        /*0014*/ 	.word	0xfffffffd
	.align		4
        /*0018*/ 	.word	0x00000000
	.align		4
        /*001c*/ 	.word	0xfffffffc


//--------------------- .text._Z7rmsnormPfS_fS_ii --------------------------
	.section	.text._Z7rmsnormPfS_fS_ii,"ax",@progbits
	.align	128
        .global         _Z7rmsnormPfS_fS_ii
        .type           _Z7rmsnormPfS_fS_ii,@function
        .size           _Z7rmsnormPfS_fS_ii,(.L_x_30 - _Z7rmsnormPfS_fS_ii)
        .other          _Z7rmsnormPfS_fS_ii,@"STO_CUDA_ENTRY STV_DEFAULT"
_Z7rmsnormPfS_fS_ii:
.text._Z7rmsnormPfS_fS_ii:
[----:B------:R-:W-:Y:S01]  /*0000*/  LDC R1, c[0x0][0x37c] ;  /* 0x0000df00ff017b82 */ /* 0x000fe20000000800 */
[----:B------:R-:W0:Y:S01]  /*0010*/  S2R R0, SR_TID.X ;  /* 0x0000000000007919 */ /* 0x000e220000002100 */
[----:B------:R-:W1:Y:S01]  /*0020*/  LDCU UR8, c[0x0][0x3a4] ;  /* 0x00007480ff0877ac */ /* 0x000e620008000800 */
[----:B------:R-:W-:Y:S01]  /*0030*/  BSSY.RECONVERGENT B0, `(.L_x_0) ;  /* 0x000008f000007945 */ /* 0x000fe20003800200 */
[----:B------:R-:W-:Y:S01]  /*0040*/  HFMA2 R23, -RZ, RZ, 0, 0 ;  /* 0x00000000ff177431 */ /* 0x000fe200000001ff */
[----:B------:R-:W2:Y:S01]  /*0050*/  S2R R2, SR_CTAID.X ;  /* 0x0000000000027919 */ /* 0x000ea20000002500 */
[----:B------:R-:W3:Y:S01]  /*0060*/  LDCU.64 UR6, c[0x0][0x358] ;  /* 0x00006b00ff0677ac */ /* 0x000ee20008000a00 */
[----:B0-----:R-:W-:-:S04]  /*0070*/  SHF.L.U32 R3, R0, 0x2, RZ ;  /* 0x0000000200037819 */ /* 0x001fc800000006ff */
[----:B-1----:R-:W-:Y:S01]  /*0080*/  ISETP.GE.AND P0, PT, R3, UR8, PT ;  /* 0x0000000803007c0c */ /* 0x002fe2000bf06270 */
[----:B--2---:R-:W-:-:S12]  /*0090*/  IMAD R20, R2, UR8, RZ ;  /* 0x0000000802147c24 */ /* 0x004fd8000f8e02ff */
[----:B---3--:R-:W-:Y:S05]  /*00a0*/  @P0 BRA `(.L_x_1) ;  /* 0x00000008001c0947 */ /* 0x008fea0003800000 */
[-C--:B------:R-:W-:Y:S01]  /*00b0*/  LOP3.LUT R22, RZ, R3.reuse, RZ, 0x33, !PT ;  /* 0x00000003ff167212 */ /* 0x080fe200078e33ff */
[----:B------:R-:W-:Y:S01]  /*00c0*/  BSSY.RECONVERGENT B1, `(.L_x_2) ;  /* 0x000004a000017945 */ /* 0x000fe20003800200 */
[----:B------:R-:W-:Y:S02]  /*00d0*/  MOV R23, RZ ;  /* 0x000000ff00177202 */ /* 0x000fe40000000f00 */
[----:B------:R-:W-:Y:S02]  /*00e0*/  IADD3 R22, PT, PT, R22, UR8, RZ ;  /* 0x0000000816167c10 */ /* 0x000fe4000fffe0ff */
[----:B------:R-:W-:Y:S02]  /*00f0*/  MOV R21, R3 ;  /* 0x0000000300157202 */ /* 0x000fe40000000f00 */
[C---:B------:R-:W-:Y:S02]  /*0100*/  ISETP.GE.U32.AND P1, PT, R22.reuse, 0x1c00, PT ;  /* 0x00001c001600780c */ /* 0x040fe40003f26070 */
[----:B------:R-:W-:-:S04]  /*0110*/  LEA.HI R25, R22, 0x1, RZ, 0x16 ;  /* 0x0000000116197811 */ /* 0x000fc800078fb0ff */
[----:B------:R-:W-:-:S04]  /*0120*/  LOP3.LUT R24, R25, 0x7, RZ, 0xc0, !PT ;  /* 0x0000000719187812 */ /* 0x000fc800078ec0ff */
[----:B------:R-:W-:-:S03]  /*0130*/  ISETP.NE.AND P0, PT, R24, RZ, PT ;  /* 0x000000ff1800720c */ /* 0x000fc60003f05270 */
[----:B------:R-:W-:Y:S10]  /*0140*/  @!P1 BRA `(.L_x_3) ;  /* 0x0000000400049947 */ /* 0x000ff40003800000 */
[----:B------:R-:W0:Y:S01]  /*0150*/  LDCU.64 UR4, c[0x0][0x380] ;  /* 0x00007000ff0477ac */ /* 0x000e220008000a00 */
[----:B------:R-:W-:Y:S01]  /*0160*/  SHF.L.U32 R4, R20, 0x2, RZ ;  /* 0x0000000214047819 */ /* 0x000fe200000006ff */
[----:B------:R-:W-:Y:S01]  /*0170*/  IMAD.MOV.U32 R23, RZ, RZ, RZ ;  /* 0x000000ffff177224 */ /* 0x000fe200078e00ff */
[----:B------:R-:W-:Y:S02]  /*0180*/  SHF.R.U32.HI R5, RZ, 0x1e, R20 ;  /* 0x0000001eff057819 */ /* 0x000fe40000011614 */
[----:B------:R-:W-:Y:S02]  /*0190*/  LOP3.LUT R26, R25, 0x7ffff8, RZ, 0xc0, !PT ;  /* 0x007ffff8191a7812 */ /* 0x000fe400078ec0ff */
[----:B------:R-:W-:Y:S01]  /*01a0*/  MOV R21, R3 ;  /* 0x0000000300157202 */ /* 0x000fe20000000f00 */
[----:B------:R-:W-:Y:S01]  /*01b0*/  IMAD.WIDE.U32 R4, R0, 0x10, R4 ;  /* 0x0000001000047825 */ /* 0x000fe200078e0004 */
[----:B------:R-:W-:Y:S02]  /*01c0*/  IADD3 R26, PT, PT, -R26, RZ, RZ ;  /* 0x000000ff1a1a7210 */ /* 0x000fe40007ffe1ff */
[----:B0-----:R-:W-:-:S04]  /*01d0*/  IADD3 R28, P1, PT, R4, UR4, RZ ;  /* 0x00000004041c7c10 */ /* 0x001fc8000ff3e0ff */
[----:B------:R-:W-:-:S04]  /*01e0*/  IADD3 R28, P2, PT, R28, 0x4000, RZ ;  /* 0x000040001c1c7810 */ /* 0x000fc80007f5e0ff */
[----:B------:R-:W-:-:S09]  /*01f0*/  IADD3.X R29, PT, PT, RZ, UR5, R5, P2, P1 ;  /* 0x00000005ff1d7c10 */ /* 0x000fd200097e2405 */
.L_x_4:
[----:B------:R-:W2:Y:S04]  /*0200*/  LDG.E.128 R12, desc[UR6][R28.64+-0x4000] ;  /* 0xffc000061c0c7981 */ /* 0x000ea8000c1e1d00 */
[----:B------:R-:W3:Y:S04]  /*0210*/  LDG.E.128 R16, desc[UR6][R28.64+-0x3000] ;  /* 0xffd000061c107981 */ /* 0x000ee8000c1e1d00 */
[----:B------:R-:W4:Y:S04]  /*0220*/  LDG.E.128 R4, desc[UR6][R28.64+-0x2000] ;  /* 0xffe000061c047981 */ /* 0x000f28000c1e1d00 */
[----:B------:R-:W5:Y:S01]  /*0230*/  LDG.E.128 R8, desc[UR6][R28.64+-0x1000] ;  /* 0xfff000061c087981 */ /* 0x000f62000c1e1d00 */
[----:B--2---:R-:W-:-:S04]  /*0240*/  FMUL R13, R13, R13 ;  /* 0x0000000d0d0d7220 */ /* 0x004fc80000400000 */
[----:B------:R-:W-:Y:S01]  /*0250*/  FFMA R13, R12, R12, R13 ;  /* 0x0000000c0c0d7223 */ /* 0x000fe2000000000d */
[----:B---3--:R-:W-:-:S03]  /*0260*/  FMUL R17, R17, R17 ;  /* 0x0000001111117220 */ /* 0x008fc60000400000 */
[----:B------:R-:W-:Y:S01]  /*0270*/  FFMA R14, R14, R14, R13 ;  /* 0x0000000e0e0e7223 */ /* 0x000fe2000000000d */
[----:B------:R-:W-:Y:S01]  /*0280*/  FFMA R17, R16, R16, R17 ;  /* 0x0000001010117223 */ /* 0x000fe20000000011 */
[----:B----4-:R-:W-:Y:S02]  /*0290*/  FMUL R5, R5, R5 ;  /* 0x0000000505057220 */ /* 0x010fe40000400000 */
[----:B------:R-:W-:Y:S01]  /*02a0*/  FFMA R14, R15, R15, R14 ;  /* 0x0000000f0f0e7223 */ /* 0x000fe2000000000e */
[----:B------:R-:W-:Y:S01]  /*02b0*/  FFMA R18, R18, R18, R17 ;  /* 0x0000001212127223 */ /* 0x000fe20000000011 */
[----:B------:R-:W-:Y:S01]  /*02c0*/  FFMA R5, R4, R4, R5 ;  /* 0x0000000404057223 */ /* 0x000fe20000000005 */
[----:B-----5:R-:W-:Y:S01]  /*02d0*/  FMUL R9, R9, R9 ;  /* 0x0000000909097220 */ /* 0x020fe20000400000 */
[----:B------:R-:W-:Y:S01]  /*02e0*/  FADD R23, R14, R23 ;  /* 0x000000170e177221 */ /* 0x000fe20000000000 */
[----:B------:R-:W-:Y:S01]  /*02f0*/  FFMA R18, R19, R19, R18 ;  /* 0x0000001313127223 */ /* 0x000fe20000000012 */
[----:B------:R-:W-:Y:S01]  /*0300*/  FFMA R6, R6, R6, R5 ;  /* 0x0000000606067223 */ /* 0x000fe20000000005 */
[----:B------:R-:W-:Y:S01]  /*0310*/  FFMA R17, R8, R8, R9 ;  /* 0x0000000808117223 */ /* 0x000fe20000000009 */
[----:B------:R-:W2:Y:S01]  /*0320*/  LDG.E.128 R12, desc[UR6][R28.64] ;  /* 0x000000061c0c7981 */ /* 0x000ea2000c1e1d00 */
[----:B------:R-:W-:Y:S01]  /*0330*/  FADD R18, R23, R18 ;  /* 0x0000001217127221 */ /* 0x000fe20000000000 */
[----:B------:R-:W-:Y:S01]  /*0340*/  FFMA R9, R7, R7, R6 ;  /* 0x0000000707097223 */ /* 0x000fe20000000006 */
[----:B------:R-:W-:Y:S01]  /*0350*/  FFMA R10, R10, R10, R17 ;  /* 0x0000000a0a0a7223 */ /* 0x000fe20000000011 */
[----:B------:R-:W3:Y:S02]  /*0360*/  LDG.E.128 R4, desc[UR6][R28.64+0x1000] ;  /* 0x001000061c047981 */ /* 0x000ee4000c1e1d00 */
[----:B------:R-:W-:Y:S01]  /*0370*/  FADD R18, R18, R9 ;  /* 0x0000000912127221 */ /* 0x000fe20000000000 */
[----:B------:R-:W-:-:S02]  /*0380*/  FFMA R23, R11, R11, R10 ;  /* 0x0000000b0b177223 */ /* 0x000fc4000000000a */
[----:B------:R-:W4:Y:S02]  /*0390*/  LDG.E.128 R8, desc[UR6][R28.64+0x2000] ;  /* 0x002000061c087981 */ /* 0x000f24000c1e1d00 */
[----:B------:R-:W-:Y:S02]  /*03a0*/  FADD R23, R18, R23 ;  /* 0x0000001712177221 */ /* 0x000fe40000000000 */
[----:B------:R0:W5:Y:S01]  /*03b0*/  LDG.E.128 R16, desc[UR6][R28.64+0x3000] ;  /* 0x003000061c107981 */ /* 0x000162000c1e1d00 */
[----:B------:R-:W-:Y:S02]  /*03c0*/  IADD3 R26, PT, PT, R26, 0x8, RZ ;  /* 0x000000081a1a7810 */ /* 0x000fe40007ffe0ff */
[----:B------:R-:W-:Y:S02]  /*03d0*/  IADD3 R21, PT, PT, R21, 0x2000, RZ ;  /* 0x0000200015157810 */ /* 0x000fe40007ffe0ff */
[----:B------:R-:W-:Y:S02]  /*03e0*/  ISETP.NE.AND P1, PT, R26, RZ, PT ;  /* 0x000000ff1a00720c */ /* 0x000fe40003f25270 */
[----:B0-----:R-:W-:-:S04]  /*03f0*/  IADD3 R28, P2, PT, R28, 0x8000, RZ ;  /* 0x000080001c1c7810 */ /* 0x001fc80007f5e0ff */
[----:B------:R-:W-:Y:S01]  /*0400*/  IADD3.X R29, PT, PT, RZ, R29, RZ, P2, !PT ;  /* 0x0000001dff1d7210 */ /* 0x000fe200017fe4ff */
        /* <DEDUP_REMOVED lines=13> */
[----:B------:R-:W-:-:S02]  /*04e0*/  FFMA R17, R16, R16, R17 ;  /* 0x0000001010117223 */ /* 0x000fc40000000011 */
[----:B------:R-:W-:Y:S01]  /*04f0*/  FADD R7, R14, R7 ;  /* 0x000000070e077221 */ /* 0x000fe20000000000 */
[----:B------:R-:W-:Y:S01]  /*0500*/  FFMA R10, R11, R11, R10 ;  /* 0x0000000b0b0a7223 */ /* 0x000fe2000000000a */
[----:B------:R-:W-:-:S03]  /*0510*/  FFMA R18, R18, R18, R17 ;  /* 0x0000001212127223 */ /* 0x000fc60000000011 */
[----:B------:R-:W-:Y:S01]  /*0520*/  FADD R7, R7, R10 ;  /* 0x0000000a07077221 */ /* 0x000fe20000000000 */
[----:B------:R-:W-:-:S04]  /*0530*/  FFMA R18, R19, R19, R18 ;  /* 0x0000001313127223 */ /* 0x000fc80000000012 */
[----:B------:R-:W-:Y:S01]  /*0540*/  FADD R23, R7, R18 ;  /* 0x0000001207177221 */ /* 0x000fe20000000000 */
[----:B------:R-:W-:Y:S06]  /*0550*/  @P1 BRA `(.L_x_4) ;  /* 0xfffffffc00281947 */ /* 0x000fec000383ffff */
.L_x_3:
[----:B------:R-:W-:Y:S05]  /*0560*/  BSYNC.RECONVERGENT B1 ;  /* 0x0000000000017941 */ /* 0x000fea0003800200 */
.L_x_2:
[----:B------:R-:W-:Y:S05]  /*0570*/  @!P0 BRA `(.L_x_1) ;  /* 0x0000000000e88947 */ /* 0x000fea0003800000 */
[----:B------:R-:W0:Y:S01]  /*0580*/  LDC.64 R26, c[0x0][0x380] ;  /* 0x0000e000ff1a7b82 */ /* 0x000e220000000a00 */
[----:B------:R-:W-:Y:S01]  /*0590*/  ISETP.GE.U32.AND P0, PT, R24, 0x4, PT ;  /* 0x000000041800780c */ /* 0x000fe20003f06070 */
[----:B------:R-:W-:Y:S01]  /*05a0*/  BSSY.RECONVERGENT B1, `(.L_x_5) ;  /* 0x000001f000017945 */ /* 0x000fe20003800200 */
[----:B------:R-:W-:Y:S02]  /*05b0*/  LOP3.LUT P1, R28, R25, 0x3, RZ, 0xc0, !PT ;  /* 0x00000003191c7812 */ /* 0x000fe4000782c0ff */
[----:B0-----:R-:W-:-:S04]  /*05c0*/  LEA R26, P2, R20, R26, 0x2 ;  /* 0x0000001a141a7211 */ /* 0x001fc800078410ff */
[----:B------:R-:W-:-:S05]  /*05d0*/  LEA.HI.X R27, R20, R27, RZ, 0x2, P2 ;  /* 0x0000001b141b7211 */ /* 0x000fca00010f14ff */
[----:B------:R-:W-:Y:S05]  /*05e0*/  @!P0 BRA `(.L_x_6) ;  /* 0x0000000000688947 */ /* 0x000fea0003800000 */
[----:B------:R-:W-:-:S05]  /*05f0*/  IMAD.WIDE.U32 R24, R21, 0x4, R26 ;  /* 0x0000000415187825 */ /* 0x000fca00078e001a */
[----:B------:R-:W2:Y:S04]  /*0600*/  LDG.E.128 R4, desc[UR6][R24.64] ;  /* 0x0000000618047981 */ /* 0x000ea8000c1e1d00 */
[----:B------:R-:W3:Y:S04]  /*0610*/  LDG.E.128 R8, desc[UR6][R24.64+0x1000] ;  /* 0x0010000618087981 */ /* 0x000ee8000c1e1d00 */
[----:B------:R-:W4:Y:S04]  /*0620*/  LDG.E.128 R12, desc[UR6][R24.64+0x2000] ;  /* 0x00200006180c7981 */ /* 0x000f28000c1e1d00 */
[----:B------:R-:W5:Y:S01]  /*0630*/  LDG.E.128 R16, desc[UR6][R24.64+0x3000] ;  /* 0x0030000618107981 */ /* 0x000f62000c1e1d00 */
[----:B------:R-:W-:Y:S01]  /*0640*/  IADD3 R21, PT, PT, R21, 0x1000, RZ ;  /* 0x0000100015157810 */ /* 0x000fe20007ffe0ff */
[----:B--2---:R-:W-:-:S04]  /*0650*/  FMUL R5, R5, R5 ;  /* 0x0000000505057220 */ /* 0x004fc80000400000 */
[----:B------:R-:W-:Y:S01]  /*0660*/  FFMA R5, R4, R4, R5 ;  /* 0x0000000404057223 */ /* 0x000fe20000000005 */
[----:B---3--:R-:W-:-:S03]  /*0670*/  FMUL R9, R9, R9 ;  /* 0x0000000909097220 */ /* 0x008fc60000400000 */
[----:B------:R-:W-:Y:S01]  /*0680*/  FFMA R6, R6, R6, R5 ;  /* 0x0000000606067223 */ /* 0x000fe20000000005 */
[----:B----4-:R-:W-:Y:S01]  /*0690*/  FMUL R13, R13, R13 ;  /* 0x0000000d0d0d7220 */ /* 0x010fe20000400000 */
[----:B------:R-:W-:Y:S02]  /*06a0*/  FFMA R9, R8, R8, R9 ;  /* 0x0000000808097223 */ /* 0x000fe40000000009 */
[----:B------:R-:W-:Y:S01]  /*06b0*/  FFMA R6, R7, R7, R6 ;  /* 0x0000000707067223 */ /* 0x000fe20000000006 */
[----:B------:R-:W-:Y:S01]  /*06c0*/  FFMA R13, R12, R12, R13 ;  /* 0x0000000c0c0d7223 */ /* 0x000fe2000000000d */
[----:B-----5:R-:W-:Y:S01]  /*06d0*/  FMUL R17, R17, R17 ;  /* 0x0000001111117220 */ /* 0x020fe20000400000 */
[----:B------:R-:W-:Y:S01]  /*06e0*/  FFMA R10, R10, R10, R9 ;  /* 0x0000000a0a0a7223 */ /* 0x000fe20000000009 */
[----:B------:R-:W-:Y:S01]  /*06f0*/  FADD R6, R23, R6 ;  /* 0x0000000617067221 */ /* 0x000fe20000000000 */
[----:B------:R-:W-:Y:S01]  /*0700*/  FFMA R14, R14, R14, R13 ;  /* 0x0000000e0e0e7223 */ /* 0x000fe2000000000d */
[----:B------:R-:W-:Y:S01]  /*0710*/  FFMA R17, R16, R16, R17 ;  /* 0x0000001010117223 */ /* 0x000fe20000000011 */
[----:B------:R-:W-:-:S02]  /*0720*/  FFMA R11, R11, R11, R10 ;  /* 0x0000000b0b0b7223 */ /* 0x000fc4000000000a */
[----:B------:R-:W-:Y:S01]  /*0730*/  FFMA R15, R15, R15, R14 ;  /* 0x0000000f0f0f7223 */ /* 0x000fe2000000000e */
[----:B------:R-:W-:Y:S01]  /*0740*/  FFMA R18, R18, R18, R17 ;  /* 0x0000001212127223 */ /* 0x000fe20000000011 */
[----:B------:R-:W-:-:S03]  /*0750*/  FADD R6, R6, R11 ;  /* 0x0000000b06067221 */ /* 0x000fc60000000000 */
[----:B------:R-:W-:Y:S01]  /*0760*/  FFMA R19, R19, R19, R18 ;  /* 0x0000001313137223 */ /* 0x000fe20000000012 */
[----:B------:R-:W-:-:S04]  /*0770*/  FADD R6, R6, R15 ;  /* 0x0000000f06067221 */ /* 0x000fc80000000000 */
[----:B------:R-:W-:-:S07]  /*0780*/  FADD R23, R6, R19 ;  /* 0x0000001306177221 */ /* 0x000fce0000000000 */
.L_x_6:
[----:B------:R-:W-:Y:S05]  /*0790*/  BSYNC.RECONVERGENT B1 ;  /* 0x0000000000017941 */ /* 0x000fea0003800200 */
.L_x_5:
[----:B------:R-:W-:Y:S05]  /*07a0*/  @!P1 BRA `(.L_x_1) ;  /* 0x00000000005c9947 */ /* 0x000fea0003800000 */
[----:B------:R-:W-:Y:S02]  /*07b0*/  ISETP.NE.AND P1, PT, R28, 0x1, PT ;  /* 0x000000011c00780c */ /* 0x000fe40003f25270 */
[----:B------:R-:W-:-:S11]  /*07c0*/  LOP3.LUT P0, RZ, R22, 0x400, RZ, 0xc0, !PT ;  /* 0x0000040016ff7812 */ /* 0x000fd6000780c0ff */
[----:B------:R-:W-:-:S04]  /*07d0*/  @P1 IMAD.WIDE.U32 R16, R21, 0x4, R26 ;  /* 0x0000000415101825 */ /* 0x000fc800078e001a */
[----:B------:R-:W-:Y:S01]  /*07e0*/  @P1 VIADD R21, R21, 0x800 ;  /* 0x0000080015151836 */ /* 0x000fe20000000000 */
[----:B------:R-:W2:Y:S03]  /*07f0*/  @P1 LDG.E.128 R4, desc[UR6][R16.64] ;  /* 0x0000000610041981 */ /* 0x000ea6000c1e1d00 */
[----:B------:R-:W-:Y:S01]  /*0800*/  @!P0 IMAD.WIDE.U32 R12, R21, 0x4, R26 ;  /* 0x00000004150c8825 */ /* 0x000fe200078e001a */
[----:B------:R-:W3:Y:S05]  /*0810*/  @P1 LDG.E.128 R8, desc[UR6][R16.64+0x1000] ;  /* 0x0010000610081981 */ /* 0x000eea000c1e1d00 */
[----:B------:R-:W4:Y:S01]  /*0820*/  @!P0 LDG.E.128 R12, desc[UR6][R12.64] ;  /* 0x000000060c0c8981 */ /* 0x000f22000c1e1d00 */
[----:B--2---:R-:W-:-:S04]  /*0830*/  @P1 FMUL R5, R5, R5 ;  /* 0x0000000505051220 */ /* 0x004fc80000400000 */
[----:B------:R-:W-:Y:S01]  /*0840*/  @P1 FFMA R5, R4, R4, R5 ;  /* 0x0000000404051223 */ /* 0x000fe20000000005 */
[----:B---3--:R-:W-:-:S03]  /*0850*/  @P1 FMUL R9, R9, R9 ;  /* 0x0000000909091220 */ /* 0x008fc60000400000 */
[----:B------:R-:W-:Y:S01]  /*0860*/  @P1 FFMA R6, R6, R6, R5 ;  /* 0x0000000606061223 */ /* 0x000fe20000000005 */
[----:B------:R-:W-:Y:S01]  /*0870*/  @P1 FFMA R9, R8, R8, R9 ;  /* 0x0000000808091223 */ /* 0x000fe20000000009 */
[----:B----4-:R-:W-:Y:S02]  /*0880*/  @!P0 FMUL R5, R13, R13 ;  /* 0x0000000d0d058220 */ /* 0x010fe40000400000 */
[----:B------:R-:W-:Y:S01]  /*0890*/  @P1 FFMA R6, R7, R7, R6 ;  /* 0x0000000707061223 */ /* 0x000fe20000000006 */
[----:B------:R-:W-:Y:S01]  /*08a0*/  @P1 FFMA R10, R10, R10, R9 ;  /* 0x0000000a0a0a1223 */ /* 0x000fe20000000009 */
[----:B------:R-:W-:Y:S02]  /*08b0*/  @!P0 FFMA R5, R12, R12, R5 ;  /* 0x0000000c0c058223 */ /* 0x000fe40000000005 */
[----:B------:R-:W-:Y:S01]  /*08c0*/  @P1 FADD R6, R23, R6 ;  /* 0x0000000617061221 */ /* 0x000fe20000000000 */
[----:B------:R-:W-:Y:S01]  /*08d0*/  @P1 FFMA R11, R11, R11, R10 ;  /* 0x0000000b0b0b1223 */ /* 0x000fe2000000000a */
[----:B------:R-:W-:-:S03]  /*08e0*/  @!P0 FFMA R14, R14, R14, R5 ;  /* 0x0000000e0e0e8223 */ /* 0x000fc60000000005 */
[----:B------:R-:W-:Y:S01]  /*08f0*/  @P1 FADD R23, R6, R11 ;  /* 0x0000000b06171221 */ /* 0x000fe20000000000 */
[----:B------:R-:W-:-:S04]  /*0900*/  @!P0 FFMA R14, R15, R15, R14 ;  /* 0x0000000f0f0e8223 */ /* 0x000fc8000000000e */
[----:B------:R-:W-:-:S07]  /*0910*/  @!P0 FADD R23, R23, R14 ;  /* 0x0000000e17178221 */ /* 0x000fce0000000000 */
.L_x_1:
[----:B------:R-:W-:Y:S05]  /*0920*/  BSYNC.RECONVERGENT B0 ;  /* 0x0000000000007941 */ /* 0x000fea0003800200 */
.L_x_0:
[----:B------:R-:W0:Y:S01]  /*0930*/  SHFL.DOWN PT, R4, R23, 0x10, 0x1f ;  /* 0x0a001f0017047f89 */ /* 0x000e2200000e0000 */
[C---:B------:R-:W-:Y:S02]  /*0940*/  LOP3.LUT P0, RZ, R0.reuse, 0x1f, RZ, 0xc0, !PT ;  /* 0x0000001f00ff7812 */ /* 0x040fe4000780c0ff */
[----:B------:R-:W-:-:S11]  /*0950*/  ISETP.GT.U32.AND P1, PT, R0, 0x7, PT ;  /* 0x000000070000780c */ /* 0x000fd60003f24070 */
[----:B------:R-:W1:Y:S02]  /*0960*/  @!P0 S2R R9, SR_CgaCtaId ;  /* 0x0000000000098919 */ /* 0x000e640000008800 */
[----:B------:R-:W-:Y:S01]  /*0970*/  @!P1 MOV R10, 0x400 ;  /* 0x00000400000a9802 */ /* 0x000fe20000000f00 */
[----:B------:R-:W2:Y:S01]  /*0980*/  @!P1 S2R R11, SR_CgaCtaId ;  /* 0x00000000000b9919 */ /* 0x000ea20000008800 */
[----:B0-----:R-:W-:-:S05]  /*0990*/  FADD R4, R4, R23 ;  /* 0x0000001704047221 */ /* 0x001fca0000000000 */
[----:B------:R-:W0:Y:S01]  /*09a0*/  SHFL.DOWN PT, R5, R4, 0x8, 0x1f ;  /* 0x09001f0004057f89 */ /* 0x000e2200000e0000 */
[----:B--2---:R-:W-:Y:S01]  /*09b0*/  @!P1 LEA R11, R11, R10, 0x18 ;  /* 0x0000000a0b0b9211 */ /* 0x004fe200078ec0ff */
[----:B0-----:R-:W-:Y:S01]  /*09c0*/  FADD R5, R4, R5 ;  /* 0x0000000504057221 */ /* 0x001fe20000000000 */
[----:B------:R-:W-:-:S04]  /*09d0*/  @!P0 MOV R4, 0x400 ;  /* 0x0000040000048802 */ /* 0x000fc80000000f00 */
[----:B------:R-:W0:Y:S02]  /*09e0*/  SHFL.DOWN PT, R6, R5, 0x4, 0x1f ;  /* 0x08801f0005067f89 */ /* 0x000e2400000e0000 */
[----:B0-----:R-:W-:Y:S01]  /*09f0*/  FADD R6, R5, R6 ;  /* 0x0000000605067221 */ /* 0x001fe20000000000 */
[----:B-1----:R-:W-:Y:S02]  /*0a00*/  @!P0 LEA R5, R9, R4, 0x18 ;  /* 0x0000000409058211 */ /* 0x002fe400078ec0ff */
[C---:B------:R-:W-:Y:S02]  /*0a10*/  @!P1 LEA R4, R0.reuse, R11, 0x2 ;  /* 0x0000000b00049211 */ /* 0x040fe400078e10ff */
[----:B------:R-:W0:Y:S01]  /*0a20*/  SHFL.DOWN PT, R7, R6, 0x2, 0x1f ;  /* 0x08401f0006077f89 */ /* 0x000e2200000e0000 */
[----:B------:R-:W-:Y:S01]  /*0a30*/  @!P0 LEA.HI R5, R0, R5, RZ, 0x1d ;  /* 0x0000000500058211 */ /* 0x000fe200078fe8ff */
[----:B0-----:R-:W-:-:S05]  /*0a40*/  FADD R7, R6, R7 ;  /* 0x0000000706077221 */ /* 0x001fca0000000000 */
[----:B------:R-:W0:Y:S02]  /*0a50*/  SHFL.DOWN PT, R8, R7, 0x1, 0x1f ;  /* 0x08201f0007087f89 */ /* 0x000e2400000e0000 */
[----:B0-----:R-:W-:-:S05]  /*0a60*/  FADD R8, R7, R8 ;  /* 0x0000000807087221 */ /* 0x001fca0000000000 */
[----:B------:R0:W-:Y:S01]  /*0a70*/  @!P0 STS [R5], R8 ;  /* 0x0000000805008388 */ /* 0x0001e20000000800 */
[----:B------:R-:W-:Y:S06]  /*0a80*/  BAR.SYNC.DEFER_BLOCKING 0x0 ;  /* 0x0000000000007b1d */ /* 0x000fec0000010000 */
[----:B------:R-:W1:Y:S01]  /*0a90*/  @!P1 LDS R4, [R4] ;  /* 0x0000000004049984 */ /* 0x000e620000000800 */
[----:B------:R-:W-:Y:S05]  /*0aa0*/  @!P1 BRA `(.L_x_7) ;  /* 0x00000000000c9947 */ /* 0x000fea0003800000 */
[----:B------:R-:W-:-:S13]  /*0ab0*/  ISETP.GT.U32.AND P0, PT, R0, 0x1f, PT ;  /* 0x0000001f0000780c */ /* 0x000fda0003f04070 */
[----:B------:R-:W-:Y:S05]  /*0ac0*/  @P0 BRA `(.L_x_8) ;  /* 0x0000000000480947 */ /* 0x000fea0003800000 */
[----:B-1----:R-:W-:-:S07]  /*0ad0*/  HFMA2 R4, -RZ, RZ, 0, 0 ;  /* 0x00000000ff047431 */ /* 0x002fce00000001ff */
.L_x_7:
[----:B------:R-:W-:-:S03]  /*0ae0*/  UMOV UR4, 0xffffffff ;  /* 0xffffffff00047882 */ /* 0x000fc60000000000 */
[----:B------:R-:W-:Y:S05]  /*0af0*/  BRA.DIV UR4, `(.L_x_9) ;  /* 0x0000000a04707947 */ /* 0x000fea000b800000 */
[----:B01----:R-:W0:Y:S02]  /*0b00*/  SHFL.DOWN PT, R5, R4, 0x10, 0x1f ;  /* 0x0a001f0004057f89 */ /* 0x003e2400000e0000 */
[----:B0-----:R-:W-:-:S05]  /*0b10*/  FADD R5, R5, R4 ;  /* 0x0000000405057221 */ /* 0x001fca0000000000 */
[----:B------:R-:W0:Y:S02]  /*0b20*/  SHFL.DOWN PT, R6, R5, 0x8, 0x1f ;  /* 0x09001f0005067f89 */ /* 0x000e2400000e0000 */
[----:B0-----:R-:W-:-:S05]  /*0b30*/  FADD R6, R5, R6 ;  /* 0x0000000605067221 */ /* 0x001fca0000000000 */
[----:B------:R-:W0:Y:S02]  /*0b40*/  SHFL.DOWN PT, R7, R6, 0x4, 0x1f ;  /* 0x08801f0006077f89 */ /* 0x000e2400000e0000 */
[----:B0-----:R-:W-:-:S05]  /*0b50*/  FADD R7, R6, R7 ;  /* 0x0000000706077221 */ /* 0x001fca0000000000 */
[----:B------:R-:W0:Y:S02]  /*0b60*/  SHFL.DOWN PT, R8, R7, 0x2, 0x1f ;  /* 0x08401f0007087f89 */ /* 0x000e2400000e0000 */
[----:B0-----:R-:W-:-:S05]  /*0b70*/  FADD R8, R7, R8 ;  /* 0x0000000807087221 */ /* 0x001fca0000000000 */
[----:B------:R0:W1:Y:S02]  /*0b80*/  SHFL.DOWN PT, R9, R8, 0x1, 0x1f ;  /* 0x08201f0008097f89 */ /* 0x00006400000e0000 */
.L_x_20:
[----:B------:R-:W-:Y:S01]  /*0b90*/  ISETP.NE.AND P0, PT, R0, RZ, PT ;  /* 0x000000ff0000720c */ /* 0x000fe20003f05270 */
[----:B-1----:R-:W-:-:S12]  /*0ba0*/  FADD R9, R8, R9 ;  /* 0x0000000908097221 */ /* 0x002fd80000000000 */
[----:B------:R-:W1:Y:S01]  /*0bb0*/  @!P0 S2R R5, SR_CgaCtaId ;  /* 0x0000000000058919 */ /* 0x000e620000008800 */
[----:B------:R-:W-:-:S04]  /*0bc0*/  @!P0 MOV R4, 0x400 ;  /* 0x0000040000048802 */ /* 0x000fc80000000f00 */
[----:B-1----:R-:W-:-:S05]  /*0bd0*/  @!P0 LEA R4, R5, R4, 0x18 ;  /* 0x0000000405048211 */ /* 0x002fca00078ec0ff */
[----:B------:R2:W-:Y:S02]  /*0be0*/  @!P0 STS [R4+0x20], R9 ;  /* 0x0000200904008388 */ /* 0x0005e40000000800 */
.L_x_8:
[----:B------:R-:W-:Y:S05]  /*0bf0*/  WARPSYNC.ALL ;  /* 0x0000000000007948 */ /* 0x000fea0003800000 */
[----:B------:R-:W-:Y:S01]  /*0c00*/  ISETP.GE.AND P2, PT, R3, UR8, PT ;  /* 0x0000000803007c0c */ /* 0x000fe2000bf46270 */
[----:B------:R-:W3:Y:S08]  /*0c10*/  S2UR UR5, SR_CgaCtaId ;  /* 0x00000000000579c3 */ /* 0x000ef00000008800 */
[----:B------:R-:W-:Y:S01]  /*0c20*/  BAR.SYNC.DEFER_BLOCKING 0x0 ;  /* 0x0000000000007b1d */ /* 0x000fe20000010000 */
[----:B0-----:R-:W-:-:S05]  /*0c30*/  I2FP.F32.S32 R5, UR8 ;  /* 0x0000000800057c45 */ /* 0x001fca0008201400 */
[----:B------:R-:W-:Y:S01]  /*0c40*/  UMOV UR4, 0x400 ;  /* 0x0000040000047882 */ /* 0x000fe20000000000 */
[----:B------:R-:W0:Y:S01]  /*0c50*/  MUFU.RCP R6, R5 ;  /* 0x0000000500067308 */ /* 0x000e220000001000 */
[----:B---3--:R-:W-:Y:S01]  /*0c60*/  ULEA UR4, UR5, UR4, 0x18 ;  /* 0x0000000405047291 */ /* 0x008fe2000f8ec0ff */
[----:B0-----:R-:W-:-:S04]  /*0c70*/  FFMA R7, -R5, R6, 1 ;  /* 0x3f80000005077423 */ /* 0x001fc80000000106 */
[----:B------:R-:W-:-:S04]  /*0c80*/  FFMA R7, R6, R7, R6 ;  /* 0x0000000706077223 */ /* 0x000fc80000000006 */
[----:B-12---:R-:W0:Y:S02]  /*0c90*/  LDS R4, [UR4+0x20] ;  /* 0x00002004ff047984 */ /* 0x006e240008000800 */
[----:B0-----:R-:W0:Y:S01]  /*0ca0*/  FCHK P0, R4, R5 ;  /* 0x0000000504007302 */ /* 0x001e220000000000 */
[----:B------:R-:W-:-:S04]  /*0cb0*/  FFMA R6, R4, R7, RZ ;  /* 0x0000000704067223 */ /* 0x000fc800000000ff */
[----:B------:R-:W-:-:S04]  /*0cc0*/  FFMA R8, -R5, R6, R4 ;  /* 0x0000000605087223 */ /* 0x000fc80000000104 */
[----:B------:R-:W-:Y:S01]  /*0cd0*/  FFMA R6, R7, R8, R6 ;  /* 0x0000000807067223 */ /* 0x000fe20000000006 */
[----:B0-----:R-:W-:Y:S06]  /*0ce0*/  @!P0 BRA `(.L_x_10) ;  /* 0x00000000000c8947 */ /* 0x001fec0003800000 */
[----:B------:R-:W-:-:S07]  /*0cf0*/  MOV R6, 0xd10 ;  /* 0x00000d1000067802 */ /* 0x000fce0000000f00 */
[----:B------:R-:W-:Y:S05]  /*0d00*/  CALL.REL.NOINC `($__internal_0_$__cuda_sm3x_div_rn_noftz_f32_slowpath) ;  /* 0x0000000800787944 */ /* 0x000fea0003c00000 */
[----:B------:R-:W-:-:S07]  /*0d10*/  MOV R6, R4 ;  /* 0x0000000400067202 */ /* 0x000fce0000000f00 */
.L_x_10:
[----:B------:R-:W0:Y:S01]  /*0d20*/  LDCU UR4, c[0x0][0x390] ;  /* 0x00007200ff0477ac */ /* 0x000e220008000800 */
[----:B------:R-:W1:Y:S01]  /*0d30*/  S2UR UR5, SR_CgaCtaId ;  /* 0x00000000000579c3 */ /* 0x000e620000008800 */
[----:B0-----:R-:W-:Y:S01]  /*0d40*/  FADD R5, R6, UR4 ;  /* 0x0000000406057e21 */ /* 0x001fe20008000000 */
[----:B------:R-:W-:-:S06]  /*0d50*/  UMOV UR4, 0x400 ;  /* 0x0000040000047882 */ /* 0x000fcc0000000000 */
[----:B------:R-:W0:Y:S01]  /*0d60*/  LDC.64 R6, c[0x0][0x398] ;  /* 0x0000e600ff067b82 */ /* 0x000e220000000a00 */
[----:B------:R-:W-:Y:S01]  /*0d70*/  FSETP.GEU.AND P0, PT, |R5|, 1.175494350822287508e-38, PT ;  /* 0x008000000500780b */ /* 0x000fe20003f0e200 */
[----:B-1----:R-:W-:-:S12]  /*0d80*/  ULEA UR4, UR5, UR4, 0x18 ;  /* 0x0000000405047291 */ /* 0x002fd8000f8ec0ff */
[----:B------:R-:W-:-:S04]  /*0d90*/  @!P0 FMUL R5, R5, 16777216 ;  /* 0x4b80000005058820 */ /* 0x000fc80000400000 */
[----:B------:R-:W1:Y:S01]  /*0da0*/  MUFU.RSQ R4, R5 ;  /* 0x0000000500047308 */ /* 0x000e620000001400 */
[----:B0-----:R-:W-:-:S04]  /*0db0*/  IMAD.WIDE.U32 R6, R2, 0x4, R6 ;  /* 0x0000000402067825 */ /* 0x001fc800078e0006 */
[----:B-1----:R-:W-:-:S05]  /*0dc0*/  @!P0 FMUL R4, R4, 4096 ;  /* 0x4580000004048820 */ /* 0x002fca0000400000 */
[----:B------:R0:W-:Y:S01]  /*0dd0*/  STS [UR4+0x20], R4 ;  /* 0x00002004ff007988 */ /* 0x0001e20008000804 */
[----:B------:R-:W-:Y:S05]  /*0de0*/  @P2 EXIT ;  /* 0x000000000000294d */ /* 0x000fea0003800000 */
[----:B------:R1:W5:Y:S01]  /*0df0*/  LDG.E R2, desc[UR6][R6.64] ;  /* 0x0000000606027981 */ /* 0x000362000c1e1900 */
[----:B------:R-:W2:Y:S01]  /*0e00*/  LDCU UR4, c[0x0][0x3a4] ;  /* 0x00007480ff0477ac */ /* 0x000ea20008000800 */
[----:B------:R-:W-:Y:S01]  /*0e10*/  LOP3.LUT R5, RZ, R3, RZ, 0x33, !PT ;  /* 0x00000003ff057212 */ /* 0x000fe200078e33ff */
[----:B------:R-:W-:Y:S03]  /*0e20*/  BSSY.RECONVERGENT B0, `(.L_x_11) ;  /* 0x0000029000007945 */ /* 0x000fe60003800200 */
[----:B--2---:R-:W-:-:S04]  /*0e30*/  IADD3 R8, PT, PT, R5, UR4, RZ ;  /* 0x0000000405087c10 */ /* 0x004fc8000fffe0ff */
[C---:B------:R-:W-:Y:S02]  /*0e40*/  LOP3.LUT R5, R8.reuse, 0xc00, RZ, 0xc0, !PT ;  /* 0x00000c0008057812 */ /* 0x040fe400078ec0ff */
[----:B------:R-:W-:Y:S02]  /*0e50*/  ISETP.GE.U32.AND P0, PT, R8, 0xc00, PT ;  /* 0x00000c000800780c */ /* 0x000fe40003f06070 */
[----:B------:R-:W-:-:S13]  /*0e60*/  ISETP.NE.AND P1, PT, R5, 0xc00, PT ;  /* 0x00000c000500780c */ /* 0x000fda0003f25270 */
[----:B-1----:R-:W-:Y:S05]  /*0e70*/  @!P1 BRA `(.L_x_12) ;  /* 0x00000000008c9947 */ /* 0x002fea0003800000 */
[----:B------:R-:W1:Y:S01]  /*0e80*/  LDCU.128 UR8, c[0x0][0x380] ;  /* 0x00007000ff0877ac */ /* 0x000e620008000c00 */
[----:B------:R-:W-:Y:S02]  /*0e90*/  SHF.L.U32 R6, R20, 0x2, RZ ;  /* 0x0000000214067819 */ /* 0x000fe400000006ff */
[----:B------:R-:W-:Y:S02]  /*0ea0*/  SHF.R.U32.HI R7, RZ, 0x1e, R20 ;  /* 0x0000001eff077819 */ /* 0x000fe40000011614 */
[----:B------:R-:W-:Y:S01]  /*0eb0*/  LEA.HI R5, R8, 0x1, RZ, 0x16 ;  /* 0x0000000108057811 */ /* 0x000fe200078fb0ff */
[----:B------:R-:W-:-:S03]  /*0ec0*/  IMAD.WIDE.U32 R8, R0, 0x10, R6 ;  /* 0x0000001000087825 */ /* 0x000fc600078e0006 */
[C---:B------:R-:W-:Y:S02]  /*0ed0*/  SHF.L.U32 R10, R5.reuse, 0xa, RZ ;  /* 0x0000000a050a7819 */ /* 0x040fe400000006ff */
[----:B------:R-:W-:Y:S02]  /*0ee0*/  LOP3.LUT R5, R5, 0x3, RZ, 0xc0, !PT ;  /* 0x0000000305057812 */ /* 0x000fe400078ec0ff */
[----:B------:R-:W-:Y:S02]  /*0ef0*/  LOP3.LUT R10, R10, 0xc00, RZ, 0xc0, !PT ;  /* 0x00000c000a0a7812 */ /* 0x000fe400078ec0ff */
[----:B------:R-:W-:Y:S02]  /*0f00*/  IADD3 R5, PT, PT, -R5, RZ, RZ ;  /* 0x000000ff05057210 */ /* 0x000fe40007ffe1ff */
[C---:B-1----:R-:W-:Y:S01]  /*0f10*/  IADD3 R6, P1, PT, R8.reuse, UR10, RZ ;  /* 0x0000000a08067c10 */ /* 0x042fe2000ff3e0ff */
[----:B------:R-:W-:Y:S01]  /*0f20*/  IMAD.IADD R3, R3, 0x1, R10 ;  /* 0x0000000103037824 */ /* 0x000fe200078e020a */
[----:B------:R-:W-:-:S02]  /*0f30*/  IADD3 R0, P2, PT, R8, UR8, RZ ;  /* 0x0000000808007c10 */ /* 0x000fc4000ff5e0ff */
[C---:B------:R-:W-:Y:S02]  /*0f40*/  IADD3.X R19, PT, PT, R9.reuse, UR11, RZ, P1, !PT ;  /* 0x0000000b09137c10 */ /* 0x040fe40008ffe4ff */
[----:B------:R-:W-:-:S09]  /*0f50*/  IADD3.X R17, PT, PT, R9, UR9, RZ, P2, !PT ;  /* 0x0000000909117c10 */ /* 0x000fd200097fe4ff */
.L_x_13:
[----:B-1----:R-:W-:Y:S02]  /*0f60*/  MOV R12, R0 ;  /* 0x00000000000c7202 */ /* 0x002fe40000000f00 */
[----:B------:R-:W-:-:S05]  /*0f70*/  MOV R13, R17 ;  /* 0x00000011000d7202 */ /* 0x000fca0000000f00 */
[----:B------:R1:W2:Y:S01]  /*0f80*/  LDG.E.128 R8, desc[UR6][R12.64] ;  /* 0x000000060c087981 */ /* 0x0002a2000c1e1d00 */
[----:B------:R-:W-:Y:S02]  /*0f90*/  IADD3 R5, PT, PT, R5, 0x1, RZ ;  /* 0x0000000105057810 */ /* 0x000fe40007ffe0ff */
[----:B------:R-:W-:Y:S02]  /*0fa0*/  IADD3 R0, P3, PT, R0, 0x1000, RZ ;  /* 0x0000100000007810 */ /* 0x000fe40007f7e0ff */
[----:B------:R-:W-:Y:S02]  /*0fb0*/  ISETP.NE.AND P1, PT, R5, RZ, PT ;  /* 0x000000ff0500720c */ /* 0x000fe40003f25270 */
[----:B------:R-:W-:Y:S02]  /*0fc0*/  IADD3.X R17, PT, PT, RZ, R17, RZ, P3, !PT ;  /* 0x00000011ff117210 */ /* 0x000fe40001ffe4ff */
[----:B-1----:R-:W-:Y:S02]  /*0fd0*/  MOV R12, R6 ;  /* 0x00000006000c7202 */ /* 0x002fe40000000f00 */
[----:B------:R-:W-:-:S02]  /*0fe0*/  MOV R13, R19 ;  /* 0x00000013000d7202 */ /* 0x000fc40000000f00 */
[----:B------:R-:W-:-:S05]  /*0ff0*/  IADD3 R6, P2, PT, R6, 0x1000, RZ ;  /* 0x0000100006067810 */ /* 0x000fca0007f5e0ff */
[----:B------:R-:W-:Y:S02]  /*1000*/  IMAD.X R19, RZ, RZ, R19, P2 ;  /* 0x000000ffff137224 */ /* 0x000fe400010e0613 */
[C---:B--2---:R-:W-:Y:S01]  /*1010*/  FMUL R7, R4.reuse, R8 ;  /* 0x0000000804077220 */ /* 0x044fe20000400000 */
[C---:B------:R-:W-:Y:S01]  /*1020*/  FMUL R9, R4.reuse, R9 ;  /* 0x0000000904097220 */ /* 0x040fe20000400000 */
[C---:B------:R-:W-:Y:S01]  /*1030*/  FMUL R15, R4.reuse, R10 ;  /* 0x0000000a040f7220 */ /* 0x040fe20000400000 */
[----:B------:R-:W-:Y:S01]  /*1040*/  FMUL R11, R4, R11 ;  /* 0x0000000b040b7220 */ /* 0x000fe20000400000 */
[C---:B-----5:R-:W-:Y:S01]  /*1050*/  FMUL R8, R2.reuse, R7 ;  /* 0x0000000702087220 */ /* 0x060fe20000400000 */
[C---:B------:R-:W-:Y:S01]  /*1060*/  FMUL R9, R2.reuse, R9 ;  /* 0x0000000902097220 */ /* 0x040fe20000400000 */
[C---:B------:R-:W-:Y:S01]  /*1070*/  FMUL R10, R2.reuse, R15 ;  /* 0x0000000f020a7220 */ /* 0x040fe20000400000 */
[----:B------:R-:W-:-:S05]  /*1080*/  FMUL R11, R2, R11 ;  /* 0x0000000b020b7220 */ /* 0x000fca0000400000 */
[----:B------:R1:W-:Y:S01]  /*1090*/  STG.E.128 desc[UR6][R12.64], R8 ;  /* 0x000000080c007986 */ /* 0x0003e2000c101d06 */
[----:B------:R-:W-:Y:S05]  /*10a0*/  @P1 BRA `(.L_x_13) ;  /* 0xfffffffc00ac1947 */ /* 0x000fea000383ffff */
.L_x_12:
[----:B------:R-:W-:Y:S05]  /*10b0*/  BSYNC.RECONVERGENT B0 ;  /* 0x0000000000007941 */ /* 0x000fea0003800200 */
.L_x_11:
[----:B------:R-:W-:Y:S05]  /*10c0*/  @!P0 EXIT ;  /* 0x000000000000894d */ /* 0x000fea0003800000 */
[----:B------:R-:W2:Y:S01]  /*10d0*/  LDCU.128 UR8, c[0x0][0x380] ;  /* 0x00007000ff0877ac */ /* 0x000ea20008000c00 */
[C---:B------:R-:W-:Y:S02]  /*10e0*/  SHF.L.U32 R6, R20.reuse, 0x2, RZ ;  /* 0x0000000214067819 */ /* 0x040fe400000006ff */
[----:B------:R-:W-:Y:S02]  /*10f0*/  SHF.R.U32.HI R7, RZ, 0x1e, R20 ;  /* 0x0000001eff077819 */ /* 0x000fe40000011614 */
[----:B------:R-:W-:Y:S01]  /*1100*/  IADD3 R20, P2, PT, R20, R3, RZ ;  /* 0x0000000314147210 */ /* 0x000fe20007f5e0ff */
[----:B------:R-:W-:-:S03]  /*1110*/  IMAD.WIDE.U32 R6, R3, 0x4, R6 ;  /* 0x0000000403067825 */ /* 0x000fc600078e0006 */
[----:B------:R-:W-:Y:S02]  /*1120*/  IADD3.X R21, PT, PT, RZ, RZ, RZ, P2, !PT ;  /* 0x000000ffff157210 */ /* 0x000fe400017fe4ff */
[----:B--2---:R-:W-:Y:S02]  /*1130*/  LEA R0, P0, R20, UR10, 0x2 ;  /* 0x0000000a14007c11 */ /* 0x004fe4000f8010ff */
[----:B------:R-:W-:Y:S02]  /*1140*/  IADD3 R6, P1, PT, R6, UR8, RZ ;  /* 0x0000000806067c10 */ /* 0x000fe4000ff3e0ff */
[----:B------:R-:W-:Y:S02]  /*1150*/  IADD3 R0, P3, PT, R0, 0x2000, RZ ;  /* 0x0000200000007810 */ /* 0x000fe40007f7e0ff */
[----:B------:R-:W-:Y:S02]  /*1160*/  IADD3 R6, P2, PT, R6, 0x2000, RZ ;  /* 0x0000200006067810 */ /* 0x000fe40007f5e0ff */
[----:B------:R-:W-:-:S02]  /*1170*/  LEA.HI.X R21, R20, UR11, R21, 0x2, P0 ;  /* 0x0000000b14157c11 */ /* 0x000fc400080f1415 */
[----:B------:R-:W-:Y:S02]  /*1180*/  IADD3.X R7, PT, PT, RZ, UR9, R7, P2, P1 ;  /* 0x00000009ff077c10 */ /* 0x000fe400097e2407 */
[----:B------:R-:W-:-:S07]  /*1190*/  IADD3.X R21, PT, PT, RZ, R21, RZ, P3, !PT ;  /* 0x00000015ff157210 */ /* 0x000fce0001ffe4ff */
.L_x_14:
[----:B-1-3--:R-:W2:Y:S02]  /*11a0*/  LDG.E.128 R8, desc[UR6][R6.64+-0x2000] ;  /* 0xffe0000606087981 */ /* 0x00aea4000c1e1d00 */
[C---:B--2---:R-:W-:Y:S01]  /*11b0*/  FMUL R9, R4.reuse, R9 ;  /* 0x0000000904097220 */ /* 0x044fe20000400000 */
[C---:B------:R-:W-:Y:S01]  /*11c0*/  FMUL R15, R4.reuse, R10 ;  /* 0x0000000a040f7220 */ /* 0x040fe20000400000 */
[C---:B------:R-:W-:Y:S01]  /*11d0*/  FMUL R5, R4.reuse, R8 ;  /* 0x0000000804057220 */ /* 0x040fe20000400000 */
[----:B------:R-:W-:Y:S01]  /*11e0*/  FMUL R11, R4, R11 ;  /* 0x0000000b040b7220 */ /* 0x000fe20000400000 */
[C---:B-----5:R-:W-:Y:S01]  /*11f0*/  FMUL R13, R2.reuse, R9 ;  /* 0x00000009020d7220 */ /* 0x060fe20000400000 */
[C---:B------:R-:W-:Y:S01]  /*1200*/  FMUL R14, R2.reuse, R15 ;  /* 0x0000000f020e7220 */ /* 0x040fe20000400000 */
[C---:B------:R-:W-:Y:S01]  /*1210*/  FMUL R12, R2.reuse, R5 ;  /* 0x00000005020c7220 */ /* 0x040fe20000400000 */
[----:B------:R-:W-:Y:S01]  /*1220*/  FMUL R15, R2, R11 ;  /* 0x0000000b020f7220 */ /* 0x000fe20000400000 */
[----:B------:R-:W-:-:S02]  /*1230*/  MOV R8, R0 ;  /* 0x0000000000087202 */ /* 0x000fc40000000f00 */
[----:B------:R-:W-:-:S05]  /*1240*/  MOV R9, R21 ;  /* 0x0000001500097202 */ /* 0x000fca0000000f00 */
[----:B------:R1:W-:Y:S04]  /*1250*/  STG.E.128 desc[UR6][R8.64+-0x2000], R12 ;  /* 0xffe0000c08007986 */ /* 0x0003e8000c101d06 */
[----:B------:R-:W2:Y:S02]  /*1260*/  LDG.E.128 R16, desc[UR6][R6.64+-0x1000] ;  /* 0xfff0000606107981 */ /* 0x000ea4000c1e1d00 */
[C---:B--2---:R-:W-:Y:S01]  /*1270*/  FMUL R5, R4.reuse, R16 ;  /* 0x0000001004057220 */ /* 0x044fe20000400000 */
[C---:B------:R-:W-:Y:S01]  /*1280*/  FMUL R17, R4.reuse, R17 ;  /* 0x0000001104117220 */ /* 0x040fe20000400000 */
[C---:B------:R-:W-:Y:S01]  /*1290*/  FMUL R11, R4.reuse, R18 ;  /* 0x00000012040b7220 */ /* 0x040fe20000400000 */
[----:B------:R-:W-:Y:S01]  /*12a0*/  FMUL R19, R4, R19 ;  /* 0x0000001304137220 */ /* 0x000fe20000400000 */
[C---:B------:R-:W-:Y:S01]  /*12b0*/  FMUL R16, R2.reuse, R5 ;  /* 0x0000000502107220 */ /* 0x040fe20000400000 */
[C---:B------:R-:W-:Y:S01]  /*12c0*/  FMUL R17, R2.reuse, R17 ;  /* 0x0000001102117220 */ /* 0x040fe20000400000 */
[C---:B------:R-:W-:Y:S01]  /*12d0*/  FMUL R18, R2.reuse, R11 ;  /* 0x0000000b02127220 */ /* 0x040fe20000400000 */
[----:B------:R-:W-:-:S05]  /*12e0*/  FMUL R19, R2, R19 ;  /* 0x0000001302137220 */ /* 0x000fca0000400000 */
[----:B------:R2:W-:Y:S04]  /*12f0*/  STG.E.128 desc[UR6][R8.64+-0x1000], R16 ;  /* 0xfff0001008007986 */ /* 0x0005e8000c101d06 */
[----:B-1----:R-:W3:Y:S02]  /*1300*/  LDG.E.128 R12, desc[UR6][R6.64] ;  /* 0x00000006060c7981 */ /* 0x002ee4000c1e1d00 */
[C---:B---3--:R-:W-:Y:S01]  /*1310*/  FMUL R5, R4.reuse, R12 ;  /* 0x0000000c04057220 */ /* 0x048fe20000400000 */
        /* <DEDUP_REMOVED lines=8> */
[----:B--2---:R1:W2:Y:S01]  /*13a0*/  LDG.E.128 R16, desc[UR6][R6.64+0x1000] ;  /* 0x0010000606107981 */ /* 0x0042a2000c1e1d00 */
[----:B------:R-:W-:Y:S01]  /*13b0*/  VIADD R3, R3, 0x1000 ;  /* 0x0000100003037836 */ /* 0x000fe20000000000 */
[----:B------:R-:W-:-:S04]  /*13c0*/  IADD3 R0, P2, PT, R8, 0x4000, RZ ;  /* 0x0000400008007810 */ /* 0x000fc80007f5e0ff */
[----:B------:R-:W-:Y:S02]  /*13d0*/  ISETP.GE.AND P0, PT, R3, UR4, PT ;  /* 0x0000000403007c0c */ /* 0x000fe4000bf06270 */
[----:B------:R-:W-:Y:S02]  /*13e0*/  IADD3.X R21, PT, PT, RZ, R9, RZ, P2, !PT ;  /* 0x00000009ff157210 */ /* 0x000fe400017fe4ff */
[----:B-1----:R-:W-:-:S04]  /*13f0*/  IADD3 R6, P1, PT, R6, 0x4000, RZ ;  /* 0x0000400006067810 */ /* 0x002fc80007f3e0ff */
[----:B------:R-:W-:Y:S01]  /*1400*/  IADD3.X R7, PT, PT, RZ, R7, RZ, P1, !PT ;  /* 0x00000007ff077210 */ /* 0x000fe20000ffe4ff */
        /* <DEDUP_REMOVED lines=8> */
[----:B------:R3:W-:Y:S01]  /*1490*/  STG.E.128 desc[UR6][R8.64+0x1000], R16 ;  /* 0x0010001008007986 */ /* 0x0007e2000c101d06 */
[----:B------:R-:W-:Y:S05]  /*14a0*/  @!P0 BRA `(.L_x_14) ;  /* 0xfffffffc003c8947 */ /* 0x000fea000383ffff */
[----:B------:R-:W-:Y:S05]  /*14b0*/  EXIT ;  /* 0x000000000000794d */ /* 0x000fea0003800000 */
.L_x_9:
[----:B------:R-:W-:Y:S01]  /*14c0*/  HFMA2 R11, -RZ, RZ, 0, 9.5367431640625e-07 ;  /* 0x00000010ff0b7431 */ /* 0x000fe200000001ff */
[----:B------:R-:W-:Y:S02]  /*14d0*/  MOV R13, 0x1f ;  /* 0x0000001f000d7802 */ /* 0x000fe40000000f00 */
[----:B------:R-:W-:-:S07]  /*14e0*/  MOV R10, 0xffffffff ;  /* 0xffffffff000a7802 */ /* 0x000fce0000000f00 */
[----:B01----:R-:W-:Y:S05]  /*14f0*/  WARPSYNC.COLLECTIVE R10, `(.L_x_15) ;  /* 0x000000000a087348 */ /* 0x003fea0003c00000 */
[----:B-1----:R1:W2:Y:S02]  /*1500*/  SHFL.DOWN P0, R9, R4, R11, R13 ;  /* 0x0800000b04097389 */ /* 0x0022a4000000000d */
[----:B012---:R-:W-:Y:S05]  /*1510*/  ENDCOLLECTIVE ;  /* 0x000000000000791b */ /* 0x007fea0003800000 */
.L_x_15:
[----:B------:R-:W-:Y:S01]  /*1520*/  HFMA2 R11, -RZ, RZ, 0, 4.76837158203125e-07 ;  /* 0x00000008ff0b7431 */ /* 0x000fe200000001ff */
[----:B------:R-:W-:-:S05]  /*1530*/  MOV R5, R9 ;  /* 0x0000000900057202 */ /* 0x000fca0000000f00 */
[----:B------:R-:W-:-:S04]  /*1540*/  FADD R5, R5, R4 ;  /* 0x0000000405057221 */ /* 0x000fc80000000000 */
[----:B------:R-:W-:-:S07]  /*1550*/  IMAD.MOV.U32 R4, RZ, RZ, R5 ;  /* 0x000000ffff047224 */ /* 0x000fce00078e0005 */
[----:B------:R-:W-:Y:S05]  /*1560*/  WARPSYNC.COLLECTIVE R10, `(.L_x_16) ;  /* 0x000000000a087348 */ /* 0x000fea0003c00000 */
[----:B------:R0:W1:Y:S02]  /*1570*/  SHFL.DOWN P0, R9, R4, R11, R13 ;  /* 0x0800000b04097389 */ /* 0x000064000000000d */
[----:B01----:R-:W-:Y:S05]  /*1580*/  ENDCOLLECTIVE ;  /* 0x000000000000791b */ /* 0x003fea0003800000 */
.L_x_16:
[----:B------:R-:W-:Y:S01]  /*1590*/  HFMA2 R11, -RZ, RZ, 0, 2.384185791015625e-07 ;  /* 0x00000004ff0b7431 */ /* 0x000fe200000001ff */
[----:B------:R-:W-:-:S05]  /*15a0*/  MOV R6, R9 ;  /* 0x0000000900067202 */ /* 0x000fca0000000f00 */
[----:B------:R-:W-:-:S05]  /*15b0*/  FADD R6, R5, R6 ;  /* 0x0000000605067221 */ /* 0x000fca0000000000 */
[----:B------:R-:W-:-:S07]  /*15c0*/  MOV R4, R6 ;  /* 0x0000000600047202 */ /* 0x000fce0000000f00 */
[----:B------:R-:W-:Y:S05]  /*15d0*/  WARPSYNC.COLLECTIVE R10, `(.L_x_17) ;  /* 0x000000000a087348 */ /* 0x000fea0003c00000 */
[----:B------:R0:W1:Y:S02]  /*15e0*/  SHFL.DOWN P0, R9, R4, R11, R13 ;  /* 0x0800000b04097389 */ /* 0x000064000000000d */
[----:B01----:R-:W-:Y:S05]  /*15f0*/  ENDCOLLECTIVE ;  /* 0x000000000000791b */ /* 0x003fea0003800000 */
.L_x_17:
[----:B------:R-:W-:Y:S01]  /*1600*/  IMAD.MOV.U32 R11, RZ, RZ, 0x2 ;  /* 0x00000002ff0b7424 */ /* 0x000fe200078e00ff */
[----:B------:R-:W-:-:S05]  /*1610*/  MOV R7, R9 ;  /* 0x0000000900077202 */ /* 0x000fca0000000f00 */
[----:B------:R-:W-:-:S05]  /*1620*/  FADD R7, R6, R7 ;  /* 0x0000000706077221 */ /* 0x000fca0000000000 */
[----:B------:R-:W-:-:S07]  /*1630*/  MOV R4, R7 ;  /* 0x0000000700047202 */ /* 0x000fce0000000f00 */
[----:B------:R-:W-:Y:S05]  /*1640*/  WARPSYNC.COLLECTIVE R10, `(.L_x_18) ;  /* 0x000000000a087348 */ /* 0x000fea0003c00000 */
[----:B------:R0:W1:Y:S02]  /*1650*/  SHFL.DOWN P0, R9, R4, R11, R13 ;  /* 0x0800000b04097389 */ /* 0x000064000000000d */
[----:B01----:R-:W-:Y:S05]  /*1660*/  ENDCOLLECTIVE ;  /* 0x000000000000791b */ /* 0x003fea0003800000 */
.L_x_18:
[----:B------:R-:W-:Y:S01]  /*1670*/  HFMA2 R11, -RZ, RZ, 0, 5.9604644775390625e-08 ;  /* 0x00000001ff0b7431 */ /* 0x000fe200000001ff */
[----:B------:R-:W-:-:S05]  /*1680*/  MOV R8, R9 ;  /* 0x0000000900087202 */ /* 0x000fca0000000f00 */
[----:B------:R-:W-:-:S05]  /*1690*/  FADD R8, R7, R8 ;  /* 0x0000000807087221 */ /* 0x000fca0000000000 */
[----:B------:R-:W-:-:S07]  /*16a0*/  MOV R4, R8 ;  /* 0x0000000800047202 */ /* 0x000fce0000000f00 */
[----:B------:R-:W-:Y:S05]  /*16b0*/  WARPSYNC.COLLECTIVE R10, `(.L_x_19) ;  /* 0x000000000a087348 */ /* 0x000fea0003c00000 */
[----:B------:R0:W1:Y:S02]  /*16c0*/  SHFL.DOWN P0, R9, R4, R11, R13 ;  /* 0x0800000b04097389 */ /* 0x000064000000000d */
[----:B01----:R-:W-:Y:S05]  /*16d0*/  ENDCOLLECTIVE ;  /* 0x000000000000791b */ /* 0x003fea0003800000 */
.L_x_19:
[----:B------:R-:W-:Y:S05]  /*16e0*/  BRA `(.L_x_20) ;  /* 0xfffffff400287947 */ /* 0x000fea000383ffff */
        .weak           $__internal_0_$__cuda_sm3x_div_rn_noftz_f32_slowpath
        .type           $__internal_0_$__cuda_sm3x_div_rn_noftz_f32_slowpath,@function
        .size           $__internal_0_$__cuda_sm3x_div_rn_noftz_f32_slowpath,(.L_x_30 - $__internal_0_$__cuda_sm3x_div_rn_noftz_f32_slowpath)
$__internal_0_$__cuda_sm3x_div_rn_noftz_f32_slowpath:
[--C-:B------:R-:W-:Y:S01]  /*16f0*/  SHF.R.U32.HI R8, RZ, 0x17, R5.reuse ;  /* 0x00000017ff087819 */ /* 0x100fe20000011605 */
[----:B------:R-:W-:Y:S01]  /*1700*/  IMAD.MOV.U32 R11, RZ, RZ, R5 ;  /* 0x000000ffff0b7224 */ /* 0x000fe200078e0005 */
[----:B------:R-:W-:Y:S02]  /*1710*/  SHF.R.U32.HI R7, RZ, 0x17, R4 ;  /* 0x00000017ff077819 */ /* 0x000fe40000011604 */
[----:B------:R-:W-:Y:S02]  /*1720*/  LOP3.LUT R8, R8, 0xff, RZ, 0xc0, !PT ;  /* 0x000000ff08087812 */ /* 0x000fe400078ec0ff */
[----:B------:R-:W-:Y:S02]  /*1730*/  LOP3.LUT R9, R7, 0xff, RZ, 0xc0, !PT ;  /* 0x000000ff07097812 */ /* 0x000fe400078ec0ff */
[----:B------:R-:W-:Y:S02]  /*1740*/  IADD3 R13, PT, PT, R8, -0x1, RZ ;  /* 0xffffffff080d7810 */ /* 0x000fe40007ffe0ff */
[----:B------:R-:W-:-:S02]  /*1750*/  IADD3 R12, PT, PT, R9, -0x1, RZ ;  /* 0xffffffff090c7810 */ /* 0x000fc40007ffe0ff */
[----:B------:R-:W-:Y:S02]  /*1760*/  ISETP.GT.U32.AND P0, PT, R13, 0xfd, PT ;  /* 0x000000fd0d00780c */ /* 0x000fe40003f04070 */
[----:B------:R-:W-:Y:S02]  /*1770*/  MOV R10, R4 ;  /* 0x00000004000a7202 */ /* 0x000fe40000000f00 */
[----:B------:R-:W-:-:S13]  /*1780*/  ISETP.GT.U32.OR P0, PT, R12, 0xfd, P0 ;  /* 0x000000fd0c00780c */ /* 0x000fda0000704470 */
[----:B------:R-:W-:Y:S01]  /*1790*/  @!P0 MOV R7, RZ ;  /* 0x000000ff00078202 */ /* 0x000fe20000000f00 */
[----:B------:R-:W-:Y:S06]  /*17a0*/  @!P0 BRA `(.L_x_21) ;  /* 0x00000000005c8947 */ /* 0x000fec0003800000 */
[----:B------:R-:W-:Y:S02]  /*17b0*/  FSETP.GTU.FTZ.AND P0, PT, |R4|, +INF , PT ;  /* 0x7f8000000400780b */ /* 0x000fe40003f1c200 */
[----:B------:R-:W-:-:S04]  /*17c0*/  FSETP.GTU.FTZ.AND P1, PT, |R5|, +INF , PT ;  /* 0x7f8000000500780b */ /* 0x000fc80003f3c200 */
[----:B------:R-:W-:-:S13]  /*17d0*/  PLOP3.LUT P0, PT, P0, P1, PT, 0xf8, 0x8f ;  /* 0x00000000008f781c */ /* 0x000fda0000703f70 */
[----:B------:R-:W-:Y:S05]  /*17e0*/  @P0 BRA `(.L_x_22) ;  /* 0x0000000400440947 */ /* 0x000fea0003800000 */
[----:B------:R-:W-:-:S13]  /*17f0*/  LOP3.LUT P0, RZ, R11, 0x7fffffff, R10, 0xc8, !PT ;  /* 0x7fffffff0bff7812 */ /* 0x000fda000780c80a */
[----:B------:R-:W-:Y:S05]  /*1800*/  @!P0 BRA `(.L_x_23) ;  /* 0x0000000400348947 */ /* 0x000fea0003800000 */
[C---:B------:R-:W-:Y:S02]  /*1810*/  FSETP.NEU.FTZ.AND P3, PT, |R4|.reuse, +INF , PT ;  /* 0x7f8000000400780b */ /* 0x040fe40003f7d200 */
[----:B------:R-:W-:Y:S02]  /*1820*/  FSETP.NEU.FTZ.AND P1, PT, |R5|, +INF , PT ;  /* 0x7f8000000500780b */ /* 0x000fe40003f3d200 */
[----:B------:R-:W-:-:S11]  /*1830*/  FSETP.NEU.FTZ.AND P0, PT, |R4|, +INF , PT ;  /* 0x7f8000000400780b */ /* 0x000fd60003f1d200 */
[----:B------:R-:W-:Y:S05]  /*1840*/  @!P1 BRA !P3, `(.L_x_23) ;  /* 0x0000000400249947 */ /* 0x000fea0005800000 */
[----:B------:R-:W-:-:S04]  /*1850*/  LOP3.LUT P3, RZ, R10, 0x7fffffff, RZ, 0xc0, !PT ;  /* 0x7fffffff0aff7812 */ /* 0x000fc8000786c0ff */
[----:B------:R-:W-:-:S13]  /*1860*/  PLOP3.LUT P1, PT, P1, P3, PT, 0x2f, 0xf2 ;  /* 0x0000000000f2781c */ /* 0x000fda0000f26577 */
[----:B------:R-:W-:Y:S05]  /*1870*/  @P1 BRA `(.L_x_24) ;  /* 0x0000000400101947 */ /* 0x000fea0003800000 */
[----:B------:R-:W-:-:S04]  /*1880*/  LOP3.LUT P1, RZ, R11, 0x7fffffff, RZ, 0xc0, !PT ;  /* 0x7fffffff0bff7812 */ /* 0x000fc8000782c0ff */
[----:B------:R-:W-:-:S13]  /*1890*/  PLOP3.LUT P0, PT, P0, P1, PT, 0x2f, 0xf2 ;  /* 0x0000000000f2781c */ /* 0x000fda0000702577 */
[----:B------:R-:W-:Y:S05]  /*18a0*/  @P0 BRA `(.L_x_25) ;  /* 0x0000000000f80947 */ /* 0x000fea0003800000 */
[----:B------:R-:W-:Y:S02]  /*18b0*/  ISETP.GE.AND P0, PT, R12, RZ, PT ;  /* 0x000000ff0c00720c */ /* 0x000fe40003f06270 */
[----:B------:R-:W-:-:S11]  /*18c0*/  ISETP.GE.AND P1, PT, R13, RZ, PT ;  /* 0x000000ff0d00720c */ /* 0x000fd60003f26270 */
[----:B------:R-:W-:Y:S01]  /*18d0*/  @P0 MOV R7, RZ ;  /* 0x000000ff00070202 */ /* 0x000fe20000000f00 */
[----:B------:R-:W-:Y:S01]  /*18e0*/  @!P0 FFMA R10, R4, 1.84467440737095516160e+19, RZ ;  /* 0x5f800000040a8823 */ /* 0x000fe200000000ff */
[----:B------:R-:W-:Y:S01]  /*18f0*/  @!P0 MOV R7, 0xffffffc0 ;  /* 0xffffffc000078802 */ /* 0x000fe20000000f00 */
[----:B------:R-:W-:-:S03]  /*1900*/  @!P1 FFMA R11, R5, 1.84467440737095516160e+19, RZ ;  /* 0x5f800000050b9823 */ /* 0x000fc600000000ff */
[----:B------:R-:W-:-:S07]  /*1910*/  @!P1 IADD3 R7, PT, PT, R7, 0x40, RZ ;  /* 0x0000004007079810 */ /* 0x000fce0007ffe0ff */
.L_x_21:
[----:B------:R-:W-:Y:S02]  /*1920*/  LEA R4, R8, 0xc0800000, 0x17 ;  /* 0xc080000008047811 */ /* 0x000fe400078eb8ff */
[----:B------:R-:W-:Y:S02]  /*1930*/  IADD3 R9, PT, PT, R9, -0x7f, RZ ;  /* 0xffffff8109097810 */ /* 0x000fe40007ffe0ff */
[----:B------:R-:W-:Y:S02]  /*1940*/  IADD3 R11, PT, PT, -R4, R11, RZ ;  /* 0x0000000b040b7210 */ /* 0x000fe40007ffe1ff */
[C---:B------:R-:W-:Y:S01]  /*1950*/  IADD3 R8, PT, PT, R9.reuse, 0x7f, -R8 ;  /* 0x0000007f09087810 */ /* 0x040fe20007ffe808 */
[----:B------:R-:W-:Y:S01]  /*1960*/  IMAD R4, R9, -0x800000, R10 ;  /* 0xff80000009047824 */ /* 0x000fe200078e020a */
[----:B------:R-:W0:Y:S01]  /*1970*/  MUFU.RCP R5, R11 ;  /* 0x0000000b00057308 */ /* 0x000e220000001000 */
[----:B------:R-:W-:Y:S02]  /*1980*/  FADD.FTZ R13, -R11, -RZ ;  /* 0x800000ff0b0d7221 */ /* 0x000fe40000010100 */
[----:B------:R-:W-:-:S02]  /*1990*/  IMAD.IADD R8, R8, 0x1, R7 ;  /* 0x0000000108087824 */ /* 0x000fc400078e0207 */
[----:B0-----:R-:W-:-:S04]  /*19a0*/  FFMA R12, R5, R13, 1 ;  /* 0x3f800000050c7423 */ /* 0x001fc8000000000d */
[----:B------:R-:W-:-:S04]  /*19b0*/  FFMA R12, R5, R12, R5 ;  /* 0x0000000c050c7223 */ /* 0x000fc80000000005 */
[----:B------:R-:W-:-:S04]  /*19c0*/  FFMA R5, R4, R12, RZ ;  /* 0x0000000c04057223 */ /* 0x000fc800000000ff */
[----:B------:R-:W-:-:S04]  /*19d0*/  FFMA R10, R13, R5, R4 ;  /* 0x000000050d0a7223 */ /* 0x000fc80000000004 */
[----:B------:R-:W-:-:S04]  /*19e0*/  FFMA R15, R12, R10, R5 ;  /* 0x0000000a0c0f7223 */ /* 0x000fc80000000005 */
[----:B------:R-:W-:-:S04]  /*19f0*/  FFMA R10, R13, R15, R4 ;  /* 0x0000000f0d0a7223 */ /* 0x000fc80000000004 */
[----:B------:R-:W-:-:S05]  /*1a00*/  FFMA R4, R12, R10, R15 ;  /* 0x0000000a0c047223 */ /* 0x000fca000000000f */
[----:B------:R-:W-:-:S04]  /*1a10*/  SHF.R.U32.HI R5, RZ, 0x17, R4 ;  /* 0x00000017ff057819 */ /* 0x000fc80000011604 */
[----:B------:R-:W-:-:S04]  /*1a20*/  LOP3.LUT R5, R5, 0xff, RZ, 0xc0, !PT ;  /* 0x000000ff05057812 */ /* 0x000fc800078ec0ff */
[----:B------:R-:W-:-:S04]  /*1a30*/  IADD3 R9, PT, PT, R5, R8, RZ ;  /* 0x0000000805097210 */ /* 0x000fc80007ffe0ff */
[----:B------:R-:W-:-:S04]  /*1a40*/  IADD3 R5, PT, PT, R9, -0x1, RZ ;  /* 0xffffffff09057810 */ /* 0x000fc80007ffe0ff */
[----:B------:R-:W-:-:S13]  /*1a50*/  ISETP.GE.U32.AND P0, PT, R5, 0xfe, PT ;  /* 0x000000fe0500780c */ /* 0x000fda0003f06070 */
[----:B------:R-:W-:Y:S05]  /*1a60*/  @!P0 BRA `(.L_x_26) ;  /* 0x0000000000808947 */ /* 0x000fea0003800000 */
[----:B------:R-:W-:-:S13]  /*1a70*/  ISETP.GT.AND P0, PT, R9, 0xfe, PT ;  /* 0x000000fe0900780c */ /* 0x000fda0003f04270 */
[----:B------:R-:W-:Y:S05]  /*1a80*/  @P0 BRA `(.L_x_27) ;  /* 0x00000000006c0947 */ /* 0x000fea0003800000 */
[----:B------:R-:W-:-:S13]  /*1a90*/  ISETP.GE.AND P0, PT, R9, 0x1, PT ;  /* 0x000000010900780c */ /* 0x000fda0003f06270 */
[----:B------:R-:W-:Y:S05]  /*1aa0*/  @P0 BRA `(.L_x_28) ;  /* 0x0000000000980947 */ /* 0x000fea0003800000 */
[----:B------:R-:W-:Y:S02]  /*1ab0*/  ISETP.GE.AND P0, PT, R9, -0x18, PT ;  /* 0xffffffe80900780c */ /* 0x000fe40003f06270 */
[----:B------:R-:W-:-:S11]  /*1ac0*/  LOP3.LUT R4, R4, 0x80000000, RZ, 0xc0, !PT ;  /* 0x8000000004047812 */ /* 0x000fd600078ec0ff */
[----:B------:R-:W-:Y:S05]  /*1ad0*/  @!P0 BRA `(.L_x_28) ;  /* 0x00000000008c8947 */ /* 0x000fea0003800000 */
[CCC-:B------:R-:W-:Y:S01]  /*1ae0*/  FFMA.RZ R5, R12.reuse, R10.reuse, R15.reuse ;  /* 0x0000000a0c057223 */ /* 0x1c0fe2000000c00f */
[CCC-:B------:R-:W-:Y:S01]  /*1af0*/  FFMA.RM R8, R12.reuse, R10.reuse, R15.reuse ;  /* 0x0000000a0c087223 */ /* 0x1c0fe2000000400f */
[C---:B------:R-:W-:Y:S02]  /*1b00*/  ISETP.NE.AND P3, PT, R9.reuse, RZ, PT ;  /* 0x000000ff0900720c */ /* 0x040fe40003f65270 */
[----:B------:R-:W-:Y:S02]  /*1b10*/  ISETP.NE.AND P1, PT, R9, RZ, PT ;  /* 0x000000ff0900720c */ /* 0x000fe40003f25270 */
[----:B------:R-:W-:Y:S01]  /*1b20*/  LOP3.LUT R7, R5, 0x7fffff, RZ, 0xc0, !PT ;  /* 0x007fffff05077812 */ /* 0x000fe200078ec0ff */
[----:B------:R-:W-:Y:S01]  /*1b30*/  FFMA.RP R5, R12, R10, R15 ;  /* 0x0000000a0c057223 */ /* 0x000fe2000000800f */
[----:B------:R-:W-:Y:S02]  /*1b40*/  IADD3 R10, PT, PT, R9, 0x20, RZ ;  /* 0x00000020090a7810 */ /* 0x000fe40007ffe0ff */
[----:B------:R-:W-:-:S02]  /*1b50*/  LOP3.LUT R7, R7, 0x800000, RZ, 0xfc, !PT ;  /* 0x0080000007077812 */ /* 0x000fc400078efcff */
[----:B------:R-:W-:Y:S02]  /*1b60*/  IADD3 R9, PT, PT, -R9, RZ, RZ ;  /* 0x000000ff09097210 */ /* 0x000fe40007ffe1ff */
[----:B------:R-:W-:Y:S02]  /*1b70*/  SHF.L.U32 R10, R7, R10, RZ ;  /* 0x0000000a070a7219 */ /* 0x000fe400000006ff */
[----:B------:R-:W-:Y:S02]  /*1b80*/  FSETP.NEU.FTZ.AND P0, PT, R5, R8, PT ;  /* 0x000000080500720b */ /* 0x000fe40003f1d000 */
[----:B------:R-:W-:Y:S02]  /*1b90*/  SEL R8, R9, RZ, P3 ;  /* 0x000000ff09087207 */ /* 0x000fe40001800000 */
[----:B------:R-:W-:Y:S02]  /*1ba0*/  ISETP.NE.AND P1, PT, R10, RZ, P1 ;  /* 0x000000ff0a00720c */ /* 0x000fe40000f25270 */
[----:B------:R-:W-:-:S02]  /*1bb0*/  SHF.R.U32.HI R8, RZ, R8, R7 ;  /* 0x00000008ff087219 */ /* 0x000fc40000011607 */
[----:B------:R-:W-:Y:S02]  /*1bc0*/  PLOP3.LUT P0, PT, P0, P1, PT, 0xf8, 0x8f ;  /* 0x00000000008f781c */ /* 0x000fe40000703f70 */
[----:B------:R-:W-:Y:S02]  /*1bd0*/  SHF.R.U32.HI R10, RZ, 0x1, R8 ;  /* 0x00000001ff0a7819 */ /* 0x000fe40000011608 */
[----:B------:R-:W-:-:S04]  /*1be0*/  SEL R5, RZ, 0x1, !P0 ;  /* 0x00000001ff057807 */ /* 0x000fc80004000000 */
[----:B------:R-:W-:-:S04]  /*1bf0*/  LOP3.LUT R5, R5, 0x1, R10, 0xf8, !PT ;  /* 0x0000000105057812 */ /* 0x000fc800078ef80a */
[----:B------:R-:W-:-:S04]  /*1c00*/  LOP3.LUT R5, R5, R8, RZ, 0xc0, !PT ;  /* 0x0000000805057212 */ /* 0x000fc800078ec0ff */
[----:B------:R-:W-:-:S04]  /*1c10*/  IADD3 R5, PT, PT, R10, R5, RZ ;  /* 0x000000050a057210 */ /* 0x000fc80007ffe0ff */
[----:B------:R-:W-:Y:S01]  /*1c20*/  LOP3.LUT R4, R5, R4, RZ, 0xfc, !PT ;  /* 0x0000000405047212 */ /* 0x000fe200078efcff */
[----:B------:R-:W-:Y:S06]  /*1c30*/  BRA `(.L_x_28) ;  /* 0x0000000000347947 */ /* 0x000fec0003800000 */
.L_x_27:
[----:B------:R-:W-:-:S04]  /*1c40*/  LOP3.LUT R4, R4, 0x80000000, RZ, 0xc0, !PT ;  /* 0x8000000004047812 */ /* 0x000fc800078ec0ff */
[----:B------:R-:W-:Y:S01]  /*1c50*/  LOP3.LUT R4, R4, 0x7f800000, RZ, 0xfc, !PT ;  /* 0x7f80000004047812 */ /* 0x000fe200078efcff */
[----:B------:R-:W-:Y:S06]  /*1c60*/  BRA `(.L_x_28) ;  /* 0x0000000000287947 */ /* 0x000fec0003800000 */
.L_x_26:
[----:B------:R-:W-:Y:S01]  /*1c70*/  LEA R4, R8, R4, 0x17 ;  /* 0x0000000408047211 */ /* 0x000fe200078eb8ff */
[----:B------:R-:W-:Y:S06]  /*1c80*/  BRA `(.L_x_28) ;  /* 0x0000000000207947 */ /* 0x000fec0003800000 */
.L_x_25:
[----:B------:R-:W-:-:S04]  /*1c90*/  LOP3.LUT R4, R11, 0x80000000, R10, 0x48, !PT ;  /* 0x800000000b047812 */ /* 0x000fc800078e480a */
[----:B------:R-:W-:Y:S01]  /*1ca0*/  LOP3.LUT R4, R4, 0x7f800000, RZ, 0xfc, !PT ;  /* 0x7f80000004047812 */ /* 0x000fe200078efcff */
[----:B------:R-:W-:Y:S06]  /*1cb0*/  BRA `(.L_x_28) ;  /* 0x0000000000147947 */ /* 0x000fec0003800000 */
.L_x_24:
[----:B------:R-:W-:Y:S01]  /*1cc0*/  LOP3.LUT R4, R11, 0x80000000, R10, 0x48, !PT ;  /* 0x800000000b047812 */ /* 0x000fe200078e480a */
[----:B------:R-:W-:Y:S06]  /*1cd0*/  BRA `(.L_x_28) ;  /* 0x00000000000c7947 */ /* 0x000fec0003800000 */
.L_x_23:
[----:B------:R-:W0:Y:S01]  /*1ce0*/  MUFU.RSQ R4, -QNAN ;  /* 0xffc0000000047908 */ /* 0x000e220000001400 */
[----:B------:R-:W-:Y:S05]  /*1cf0*/  BRA `(.L_x_28) ;  /* 0x0000000000047947 */ /* 0x000fea0003800000 */
.L_x_22:
[----:B------:R-:W-:-:S07]  /*1d00*/  FADD.FTZ R4, R4, R5 ;  /* 0x0000000504047221 */ /* 0x000fce0000010000 */
.L_x_28:
[----:B------:R-:W-:-:S04]  /*1d10*/  HFMA2 R7, -RZ, RZ, 0, 0 ;  /* 0x00000000ff077431 */ /* 0x000fc800000001ff */
[----:B0-----:R-:W-:Y:S05]  /*1d20*/  RET.REL.NODEC R6 `(_Z7rmsnormPfS_fS_ii) ;  /* 0xffffffe006b47950 */ /* 0x001fea0003c3ffff */
.L_x_29:
[----:B------:R-:W-:-:S00]  /*1d30*/  BRA `(.L_x_29) ;  /* 0xfffffffc00fc7947 */ /* 0x000fc0000383ffff */
[----:B------:R-:W-:-:S00]  /*1d40*/  NOP ;  /* 0x0000000000007918 */ /* 0x000fc00000000000 */
        /* <DEDUP_REMOVED lines=11> */
.L_x_30:


//--------------------- .nv.shared._Z7rmsnormPfS_fS_ii --------------------------
	.section	.nv.shared._Z7rmsnormPfS_fS_ii,"aw",@nobits
	.sectionflags	@""
	.align	4
.nv.shared._Z7rmsnormPfS_fS_ii:
	.zero		1060


//--------------------- .nv.shared.reserved.0     --------------------------
	.section	.nv.shared.reserved.0,"aw",@nobits
	.weak		__nv_reservedSMEM_offset_0_alias
	.size		__nv_reservedSMEM_offset_0_alias, 0, 64
	.other		__nv_reservedSMEM_offset_0_alias,@"STO_CUDA_RESERVED_SHARED STV_DEFAULT"
__nv_reservedSMEM_offset_0_alias:
	.zero		0
	.zero		64


//--------------------- .nv.constant0._Z7rmsnormPfS_fS_ii --------------------------
	.section	.nv.constant0._Z7rmsnormPfS_fS_ii,"a",@progbits
	.sectionflags	@""
	.align	4
.nv.constant0._Z7rmsnormPfS_fS_ii:
	.zero		936


//--------------------- SYMBOLS --------------------------

	.type		.nv.reservedSmem.offset0,@object
	.size		.nv.reservedSmem.offset0,0x4
	.type		.nv.reservedSmem.cap,@object
	.size		.nv.reservedSmem.cap,0x4
